//
// Generated by NVIDIA NVVM Compiler
//
// Compiler Build ID: CL-36424714
// Cuda compilation tools, release 13.0, V13.0.88
// Based on NVVM 20.0.0
//

.version 9.0
.target sm_100
.address_size 64

	// .globl	_Z13life3d_kerneliPcS_
// _ZZ13life3d_kerneliPcS_E15shared_universe has been demoted

.visible .entry _Z13life3d_kerneliPcS_(
	.param .u32 _Z13life3d_kerneliPcS__param_0,
	.param .u64 .ptr .align 1 _Z13life3d_kerneliPcS__param_1,
	.param .u64 .ptr .align 1 _Z13life3d_kerneliPcS__param_2
)
{
	.reg .pred 	%p<69>;
	.reg .b16 	%rs<31>;
	.reg .b32 	%r<324>;
	.reg .b64 	%rd<66>;
	// demoted variable
	.shared .align 1 .b8 _ZZ13life3d_kerneliPcS_E15shared_universe[1000];
	ld.param.u32 	%r32, [_Z13life3d_kerneliPcS__param_0];
	ld.param.u64 	%rd4, [_Z13life3d_kerneliPcS__param_1];
	cvta.to.global.u64 	%rd1, %rd4;
	mov.u32 	%r33, %ctaid.x;
	mov.u32 	%r1, %ntid.x;
	mul.lo.s32 	%r2, %r33, %r1;
	mov.u32 	%r3, %tid.x;
	add.s32 	%r4, %r2, %r3;
	mov.u32 	%r34, %ctaid.y;
	mov.u32 	%r5, %ntid.y;
	mul.lo.s32 	%r6, %r34, %r5;
	mov.u32 	%r7, %tid.y;
	add.s32 	%r35, %r6, %r7;
	mov.u32 	%r36, %ctaid.z;
	mov.u32 	%r9, %ntid.z;
	mul.lo.s32 	%r10, %r36, %r9;
	mov.u32 	%r11, %tid.z;
	add.s32 	%r12, %r10, %r11;
	max.s32 	%r37, %r4, %r35;
	max.s32 	%r38, %r12, %r37;
	setp.ge.s32 	%p4, %r38, %r32;
	@%p4 bra 	$L__BB0_58;
	add.s32 	%r13, %r3, 1;
	add.s32 	%r14, %r7, 1;
	add.s32 	%r15, %r11, 1;
	mul.lo.s32 	%r39, %r32, %r4;
	mul.lo.s32 	%r16, %r39, %r32;
	mul.lo.s32 	%r17, %r35, %r32;
	add.s32 	%r18, %r16, %r17;
	add.s32 	%r19, %r18, %r12;
	cvt.s64.s32 	%rd5, %r19;
	add.s64 	%rd6, %rd1, %rd5;
	ld.global.u8 	%rs2, [%rd6];
	mov.u32 	%r40, _ZZ13life3d_kerneliPcS_E15shared_universe;
	mad.lo.s32 	%r41, %r3, 100, %r40;
	add.s32 	%r20, %r41, 100;
	mad.lo.s32 	%r42, %r7, 10, %r20;
	add.s32 	%r21, %r42, 10;
	add.s32 	%r22, %r21, %r11;
	st.shared.u8 	[%r22+1], %rs2;
	setp.ne.s32 	%p5, %r3, 0;
	@%p5 bra 	$L__BB0_3;
	add.s32 	%r43, %r4, %r32;
	add.s32 	%r44, %r43, -1;
	rem.s32 	%r45, %r44, %r32;
	mul.lo.s32 	%r46, %r32, %r32;
	add.s32 	%r47, %r17, %r12;
	mad.lo.s32 	%r48, %r46, %r45, %r47;
	cvt.s64.s32 	%rd7, %r48;
	add.s64 	%rd8, %rd1, %rd7;
	ld.global.u8 	%rs3, [%rd8];
	mad.lo.s32 	%r50, %r7, 10, %r40;
	add.s32 	%r51, %r11, %r50;
	st.shared.u8 	[%r51+11], %rs3;
$L__BB0_3:
	setp.ne.s32 	%p6, %r13, %r1;
	mad.lo.s32 	%r53, %r1, 100, %r40;
	add.s32 	%r23, %r53, 100;
	@%p6 bra 	$L__BB0_5;
	add.s32 	%r54, %r1, %r2;
	rem.s32 	%r55, %r54, %r32;
	mul.lo.s32 	%r56, %r32, %r32;
	add.s32 	%r57, %r17, %r12;
	mad.lo.s32 	%r58, %r56, %r55, %r57;
	cvt.s64.s32 	%rd9, %r58;
	add.s64 	%rd10, %rd1, %rd9;
	ld.global.u8 	%rs4, [%rd10];
	mad.lo.s32 	%r59, %r7, 10, %r23;
	add.s32 	%r60, %r11, %r59;
	st.shared.u8 	[%r60+11], %rs4;
$L__BB0_5:
	setp.ne.s32 	%p7, %r7, 0;
	@%p7 bra 	$L__BB0_7;
	add.s32 	%r61, %r35, %r32;
	add.s32 	%r62, %r61, -1;
	rem.u32 	%r63, %r62, %r32;
	add.s32 	%r64, %r16, %r12;
	mad.lo.s32 	%r65, %r63, %r32, %r64;
	cvt.s64.s32 	%rd11, %r65;
	add.s64 	%rd12, %rd1, %rd11;
	ld.global.u8 	%rs5, [%rd12];
	add.s32 	%r66, %r20, %r11;
	st.shared.u8 	[%r66+1], %rs5;
$L__BB0_7:
	setp.ne.s32 	%p8, %r14, %r5;
	mad.lo.s32 	%r24, %r5, 10, %r20;
	@%p8 bra 	$L__BB0_9;
	add.s32 	%r67, %r5, %r6;
	rem.u32 	%r68, %r67, %r32;
	add.s32 	%r69, %r16, %r12;
	mad.lo.s32 	%r70, %r68, %r32, %r69;
	cvt.s64.s32 	%rd13, %r70;
	add.s64 	%rd14, %rd1, %rd13;
	ld.global.u8 	%rs6, [%rd14];
	add.s32 	%r71, %r11, %r24;
	st.shared.u8 	[%r71+11], %rs6;
$L__BB0_9:
	setp.ne.s32 	%p9, %r11, 0;
	@%p9 bra 	$L__BB0_11;
	add.s32 	%r72, %r12, %r32;
	add.s32 	%r73, %r72, -1;
	rem.u32 	%r74, %r73, %r32;
	add.s32 	%r75, %r74, %r18;
	cvt.s64.s32 	%rd15, %r75;
	add.s64 	%rd16, %rd1, %rd15;
	ld.global.u8 	%rs7, [%rd16];
	st.shared.u8 	[%r21], %rs7;
$L__BB0_11:
	setp.ne.s32 	%p10, %r15, %r9;
	@%p10 bra 	$L__BB0_13;
	add.s32 	%r76, %r9, %r10;
	rem.u32 	%r77, %r76, %r32;
	add.s32 	%r78, %r77, %r18;
	cvt.s64.s32 	%rd17, %r78;
	add.s64 	%rd18, %rd1, %rd17;
	ld.global.u8 	%rs8, [%rd18];
	add.s32 	%r79, %r21, %r9;
	st.shared.u8 	[%r79+1], %rs8;
$L__BB0_13:
	or.b32  	%r25, %r3, %r7;
	setp.ne.s32 	%p11, %r25, 0;
	@%p11 bra 	$L__BB0_15;
	add.s32 	%r80, %r4, %r32;
	add.s32 	%r81, %r80, -1;
	rem.s32 	%r82, %r81, %r32;
	add.s32 	%r83, %r35, %r32;
	add.s32 	%r84, %r83, -1;
	rem.u32 	%r85, %r84, %r32;
	mad.lo.s32 	%r86, %r82, %r32, %r85;
	mad.lo.s32 	%r87, %r86, %r32, %r12;
	cvt.s64.s32 	%rd19, %r87;
	add.s64 	%rd20, %rd1, %rd19;
	ld.global.u8 	%rs9, [%rd20];
	add.s32 	%r89, %r40, %r11;
	st.shared.u8 	[%r89+1], %rs9;
$L__BB0_15:
	setp.eq.s32 	%p12, %r14, %r5;
	setp.eq.s32 	%p13, %r3, 0;
	and.pred  	%p1, %p13, %p12;
	not.pred 	%p14, %p1;
	@%p14 bra 	$L__BB0_17;
	add.s32 	%r90, %r4, %r32;
	add.s32 	%r91, %r90, -1;
	rem.s32 	%r92, %r91, %r32;
	add.s32 	%r93, %r5, %r6;
	rem.u32 	%r94, %r93, %r32;
	mad.lo.s32 	%r95, %r92, %r32, %r94;
	mad.lo.s32 	%r96, %r95, %r32, %r12;
	cvt.s64.s32 	%rd21, %r96;
	add.s64 	%rd22, %rd1, %rd21;
	ld.global.u8 	%rs10, [%rd22];
	mad.lo.s32 	%r98, %r5, 10, %r40;
	add.s32 	%r99, %r11, %r98;
	st.shared.u8 	[%r99+11], %rs10;
$L__BB0_17:
	or.b32  	%r26, %r3, %r11;
	setp.ne.s32 	%p15, %r26, 0;
	@%p15 bra 	$L__BB0_19;
	add.s32 	%r100, %r4, %r32;
	add.s32 	%r101, %r100, -1;
	rem.s32 	%r102, %r101, %r32;
	mul.lo.s32 	%r103, %r32, %r32;
	add.s32 	%r104, %r12, %r32;
	add.s32 	%r105, %r104, -1;
	rem.u32 	%r106, %r105, %r32;
	add.s32 	%r107, %r106, %r17;
	mad.lo.s32 	%r108, %r103, %r102, %r107;
	cvt.s64.s32 	%rd23, %r108;
	add.s64 	%rd24, %rd1, %rd23;
	ld.global.u8 	%rs11, [%rd24];
	mad.lo.s32 	%r110, %r7, 10, %r40;
	st.shared.u8 	[%r110+10], %rs11;
$L__BB0_19:
	or.pred  	%p18, %p5, %p10;
	@%p18 bra 	$L__BB0_21;
	add.s32 	%r111, %r4, %r32;
	add.s32 	%r112, %r111, -1;
	rem.s32 	%r113, %r112, %r32;
	mul.lo.s32 	%r114, %r32, %r32;
	add.s32 	%r115, %r9, %r10;
	rem.u32 	%r116, %r115, %r32;
	add.s32 	%r117, %r116, %r17;
	mad.lo.s32 	%r118, %r114, %r113, %r117;
	cvt.s64.s32 	%rd25, %r118;
	add.s64 	%rd26, %rd1, %rd25;
	ld.global.u8 	%rs12, [%rd26];
	mad.lo.s32 	%r120, %r7, 10, %r40;
	add.s32 	%r121, %r9, %r120;
	st.shared.u8 	[%r121+11], %rs12;
$L__BB0_21:
	setp.eq.s32 	%p19, %r7, 0;
	setp.eq.s32 	%p20, %r13, %r1;
	and.pred  	%p2, %p19, %p20;
	not.pred 	%p21, %p2;
	@%p21 bra 	$L__BB0_23;
	add.s32 	%r122, %r1, %r2;
	rem.s32 	%r123, %r122, %r32;
	add.s32 	%r124, %r35, %r32;
	add.s32 	%r125, %r124, -1;
	rem.u32 	%r126, %r125, %r32;
	mad.lo.s32 	%r127, %r123, %r32, %r126;
	mad.lo.s32 	%r128, %r127, %r32, %r12;
	cvt.s64.s32 	%rd27, %r128;
	add.s64 	%rd28, %rd1, %rd27;
	ld.global.u8 	%rs13, [%rd28];
	add.s32 	%r129, %r23, %r11;
	st.shared.u8 	[%r129+1], %rs13;
$L__BB0_23:
	and.pred  	%p3, %p20, %p12;
	not.pred 	%p24, %p3;
	@%p24 bra 	$L__BB0_25;
	add.s32 	%r130, %r1, %r2;
	rem.s32 	%r131, %r130, %r32;
	add.s32 	%r132, %r5, %r6;
	rem.u32 	%r133, %r132, %r32;
	mad.lo.s32 	%r134, %r131, %r32, %r133;
	mad.lo.s32 	%r135, %r134, %r32, %r12;
	cvt.s64.s32 	%rd29, %r135;
	add.s64 	%rd30, %rd1, %rd29;
	ld.global.u8 	%rs14, [%rd30];
	mad.lo.s32 	%r136, %r5, 10, %r23;
	add.s32 	%r137, %r11, %r136;
	st.shared.u8 	[%r137+11], %rs14;
$L__BB0_25:
	setp.ne.s32 	%p25, %r11, 0;
	setp.ne.s32 	%p26, %r13, %r1;
	or.pred  	%p27, %p25, %p26;
	@%p27 bra 	$L__BB0_27;
	add.s32 	%r138, %r1, %r2;
	rem.s32 	%r139, %r138, %r32;
	mul.lo.s32 	%r140, %r32, %r32;
	add.s32 	%r141, %r12, %r32;
	add.s32 	%r142, %r141, -1;
	rem.u32 	%r143, %r142, %r32;
	add.s32 	%r144, %r143, %r17;
	mad.lo.s32 	%r145, %r140, %r139, %r144;
	cvt.s64.s32 	%rd31, %r145;
	add.s64 	%rd32, %rd1, %rd31;
	ld.global.u8 	%rs15, [%rd32];
	mad.lo.s32 	%r146, %r7, 10, %r23;
	st.shared.u8 	[%r146+10], %rs15;
$L__BB0_27:
	setp.ne.s32 	%p28, %r15, %r9;
	or.pred  	%p30, %p26, %p28;
	@%p30 bra 	$L__BB0_29;
	add.s32 	%r147, %r1, %r2;
	rem.s32 	%r148, %r147, %r32;
	mul.lo.s32 	%r149, %r32, %r32;
	add.s32 	%r150, %r9, %r10;
	rem.u32 	%r151, %r150, %r32;
	add.s32 	%r152, %r151, %r17;
	mad.lo.s32 	%r153, %r149, %r148, %r152;
	cvt.s64.s32 	%rd33, %r153;
	add.s64 	%rd34, %rd1, %rd33;
	ld.global.u8 	%rs16, [%rd34];
	mad.lo.s32 	%r154, %r7, 10, %r23;
	add.s32 	%r155, %r9, %r154;
	st.shared.u8 	[%r155+11], %rs16;
$L__BB0_29:
	or.b32  	%r27, %r7, %r11;
	setp.ne.s32 	%p31, %r27, 0;
	@%p31 bra 	$L__BB0_31;
	add.s32 	%r156, %r35, %r32;
	add.s32 	%r157, %r156, -1;
	rem.u32 	%r158, %r157, %r32;
	mad.lo.s32 	%r159, %r158, %r32, %r16;
	add.s32 	%r160, %r12, %r32;
	add.s32 	%r161, %r160, -1;
	rem.u32 	%r162, %r161, %r32;
	add.s32 	%r163, %r159, %r162;
	cvt.s64.s32 	%rd35, %r163;
	add.s64 	%rd36, %rd1, %rd35;
	ld.global.u8 	%rs17, [%rd36];
	st.shared.u8 	[%r20], %rs17;
$L__BB0_31:
	setp.ne.s32 	%p33, %r7, 0;
	or.pred  	%p34, %p33, %p28;
	@%p34 bra 	$L__BB0_33;
	add.s32 	%r164, %r35, %r32;
	add.s32 	%r165, %r164, -1;
	rem.u32 	%r166, %r165, %r32;
	mad.lo.s32 	%r167, %r166, %r32, %r16;
	add.s32 	%r168, %r9, %r10;
	rem.u32 	%r169, %r168, %r32;
	add.s32 	%r170, %r167, %r169;
	cvt.s64.s32 	%rd37, %r170;
	add.s64 	%rd38, %rd1, %rd37;
	ld.global.u8 	%rs18, [%rd38];
	add.s32 	%r171, %r20, %r9;
	st.shared.u8 	[%r171+1], %rs18;
$L__BB0_33:
	setp.ne.s32 	%p35, %r11, 0;
	setp.ne.s32 	%p36, %r14, %r5;
	or.pred  	%p37, %p35, %p36;
	@%p37 bra 	$L__BB0_35;
	add.s32 	%r172, %r5, %r6;
	rem.u32 	%r173, %r172, %r32;
	mad.lo.s32 	%r174, %r173, %r32, %r16;
	add.s32 	%r175, %r12, %r32;
	add.s32 	%r176, %r175, -1;
	rem.u32 	%r177, %r176, %r32;
	add.s32 	%r178, %r174, %r177;
	cvt.s64.s32 	%rd39, %r178;
	add.s64 	%rd40, %rd1, %rd39;
	ld.global.u8 	%rs19, [%rd40];
	st.shared.u8 	[%r24+10], %rs19;
$L__BB0_35:
	setp.ne.s32 	%p38, %r15, %r9;
	setp.ne.s32 	%p39, %r14, %r5;
	or.pred  	%p40, %p39, %p38;
	@%p40 bra 	$L__BB0_37;
	add.s32 	%r179, %r5, %r6;
	rem.u32 	%r180, %r179, %r32;
	mad.lo.s32 	%r181, %r180, %r32, %r16;
	add.s32 	%r182, %r9, %r10;
	rem.u32 	%r183, %r182, %r32;
	add.s32 	%r184, %r181, %r183;
	cvt.s64.s32 	%rd41, %r184;
	add.s64 	%rd42, %rd1, %rd41;
	ld.global.u8 	%rs20, [%rd42];
	add.s32 	%r185, %r9, %r24;
	st.shared.u8 	[%r185+11], %rs20;
$L__BB0_37:
	or.b32  	%r186, %r25, %r11;
	setp.ne.s32 	%p41, %r186, 0;
	@%p41 bra 	$L__BB0_39;
	add.s32 	%r187, %r4, %r32;
	add.s32 	%r188, %r187, -1;
	rem.s32 	%r189, %r188, %r32;
	add.s32 	%r190, %r35, %r32;
	add.s32 	%r191, %r190, -1;
	rem.u32 	%r192, %r191, %r32;
	add.s32 	%r193, %r12, %r32;
	add.s32 	%r194, %r193, -1;
	rem.u32 	%r195, %r194, %r32;
	mad.lo.s32 	%r196, %r189, %r32, %r192;
	mad.lo.s32 	%r197, %r196, %r32, %r195;
	cvt.s64.s32 	%rd43, %r197;
	add.s64 	%rd44, %rd1, %rd43;
	ld.global.u8 	%rs21, [%rd44];
	st.shared.u8 	[_ZZ13life3d_kerneliPcS_E15shared_universe], %rs21;
$L__BB0_39:
	setp.ne.s32 	%p42, %r25, 0;
	setp.ne.s32 	%p43, %r15, %r9;
	or.pred  	%p44, %p42, %p43;
	@%p44 bra 	$L__BB0_41;
	add.s32 	%r198, %r4, %r32;
	add.s32 	%r199, %r198, -1;
	rem.s32 	%r200, %r199, %r32;
	add.s32 	%r201, %r35, %r32;
	add.s32 	%r202, %r201, -1;
	rem.u32 	%r203, %r202, %r32;
	add.s32 	%r204, %r9, %r10;
	rem.u32 	%r205, %r204, %r32;
	mad.lo.s32 	%r206, %r200, %r32, %r203;
	mad.lo.s32 	%r207, %r206, %r32, %r205;
	cvt.s64.s32 	%rd45, %r207;
	add.s64 	%rd46, %rd1, %rd45;
	ld.global.u8 	%rs22, [%rd46];
	add.s32 	%r209, %r40, %r9;
	st.shared.u8 	[%r209+1], %rs22;
$L__BB0_41:
	mad.lo.s32 	%r28, %r5, 10, %r40;
	setp.ne.s32 	%p45, %r26, 0;
	setp.ne.s32 	%p46, %r14, %r5;
	or.pred  	%p47, %p45, %p46;
	@%p47 bra 	$L__BB0_43;
	add.s32 	%r211, %r4, %r32;
	add.s32 	%r212, %r211, -1;
	rem.s32 	%r213, %r212, %r32;
	add.s32 	%r214, %r5, %r6;
	rem.u32 	%r215, %r214, %r32;
	add.s32 	%r216, %r12, %r32;
	add.s32 	%r217, %r216, -1;
	rem.u32 	%r218, %r217, %r32;
	mad.lo.s32 	%r219, %r213, %r32, %r215;
	mad.lo.s32 	%r220, %r219, %r32, %r218;
	cvt.s64.s32 	%rd47, %r220;
	add.s64 	%rd48, %rd1, %rd47;
	ld.global.u8 	%rs23, [%rd48];
	st.shared.u8 	[%r28+10], %rs23;
$L__BB0_43:
	setp.ne.s32 	%p48, %r15, %r9;
	or.pred  	%p50, %p48, %p14;
	@%p50 bra 	$L__BB0_45;
	add.s32 	%r221, %r4, %r32;
	add.s32 	%r222, %r221, -1;
	rem.s32 	%r223, %r222, %r32;
	add.s32 	%r224, %r5, %r6;
	rem.u32 	%r225, %r224, %r32;
	add.s32 	%r226, %r9, %r10;
	rem.u32 	%r227, %r226, %r32;
	mad.lo.s32 	%r228, %r223, %r32, %r225;
	mad.lo.s32 	%r229, %r228, %r32, %r227;
	cvt.s64.s32 	%rd49, %r229;
	add.s64 	%rd50, %rd1, %rd49;
	ld.global.u8 	%rs24, [%rd50];
	add.s32 	%r230, %r9, %r28;
	st.shared.u8 	[%r230+11], %rs24;
$L__BB0_45:
	setp.ne.s32 	%p51, %r27, 0;
	setp.ne.s32 	%p52, %r13, %r1;
	or.pred  	%p53, %p52, %p51;
	@%p53 bra 	$L__BB0_47;
	add.s32 	%r231, %r1, %r2;
	rem.s32 	%r232, %r231, %r32;
	add.s32 	%r233, %r35, %r32;
	add.s32 	%r234, %r233, -1;
	rem.u32 	%r235, %r234, %r32;
	add.s32 	%r236, %r12, %r32;
	add.s32 	%r237, %r236, -1;
	rem.u32 	%r238, %r237, %r32;
	mad.lo.s32 	%r239, %r232, %r32, %r235;
	mad.lo.s32 	%r240, %r239, %r32, %r238;
	cvt.s64.s32 	%rd51, %r240;
	add.s64 	%rd52, %rd1, %rd51;
	ld.global.u8 	%rs25, [%rd52];
	st.shared.u8 	[%r23], %rs25;
$L__BB0_47:
	setp.ne.s32 	%p54, %r15, %r9;
	or.pred  	%p56, %p54, %p21;
	@%p56 bra 	$L__BB0_49;
	add.s32 	%r241, %r1, %r2;
	rem.s32 	%r242, %r241, %r32;
	add.s32 	%r243, %r35, %r32;
	add.s32 	%r244, %r243, -1;
	rem.u32 	%r245, %r244, %r32;
	add.s32 	%r246, %r9, %r10;
	rem.u32 	%r247, %r246, %r32;
	mad.lo.s32 	%r248, %r242, %r32, %r245;
	mad.lo.s32 	%r249, %r248, %r32, %r247;
	cvt.s64.s32 	%rd53, %r249;
	add.s64 	%rd54, %rd1, %rd53;
	ld.global.u8 	%rs26, [%rd54];
	add.s32 	%r250, %r23, %r9;
	st.shared.u8 	[%r250+1], %rs26;
$L__BB0_49:
	mad.lo.s32 	%r252, %r1, 100, %r40;
	mad.lo.s32 	%r253, %r5, 10, %r252;
	add.s32 	%r29, %r253, 100;
	setp.ne.s32 	%p57, %r11, 0;
	or.pred  	%p59, %p57, %p24;
	@%p59 bra 	$L__BB0_51;
	add.s32 	%r254, %r1, %r2;
	rem.s32 	%r255, %r254, %r32;
	add.s32 	%r256, %r5, %r6;
	rem.u32 	%r257, %r256, %r32;
	add.s32 	%r258, %r12, %r32;
	add.s32 	%r259, %r258, -1;
	rem.u32 	%r260, %r259, %r32;
	mad.lo.s32 	%r261, %r255, %r32, %r257;
	mad.lo.s32 	%r262, %r261, %r32, %r260;
	cvt.s64.s32 	%rd55, %r262;
	add.s64 	%rd56, %rd1, %rd55;
	ld.global.u8 	%rs27, [%rd56];
	st.shared.u8 	[%r29+10], %rs27;
$L__BB0_51:
	setp.ne.s32 	%p60, %r15, %r9;
	or.pred  	%p62, %p60, %p24;
	@%p62 bra 	$L__BB0_53;
	add.s32 	%r263, %r1, %r2;
	rem.s32 	%r264, %r263, %r32;
	add.s32 	%r265, %r5, %r6;
	rem.u32 	%r266, %r265, %r32;
	add.s32 	%r267, %r9, %r10;
	rem.u32 	%r268, %r267, %r32;
	mad.lo.s32 	%r269, %r264, %r32, %r266;
	mad.lo.s32 	%r270, %r269, %r32, %r268;
	cvt.s64.s32 	%rd57, %r270;
	add.s64 	%rd58, %rd1, %rd57;
	ld.global.u8 	%rs28, [%rd58];
	add.s32 	%r271, %r9, %r29;
	st.shared.u8 	[%r271+11], %rs28;
$L__BB0_53:
	ld.param.u64 	%rd65, [_Z13life3d_kerneliPcS__param_2];
	cvta.to.global.u64 	%rd2, %rd65;
	bar.sync 	0;
	ld.shared.s8 	%r272, [%r22+-110];
	ld.shared.s8 	%r273, [%r22+-109];
	add.s32 	%r274, %r272, %r273;
	ld.shared.s8 	%r275, [%r22+-108];
	add.s32 	%r276, %r274, %r275;
	ld.shared.s8 	%r277, [%r22+-100];
	add.s32 	%r278, %r276, %r277;
	ld.shared.s8 	%r279, [%r22+-99];
	add.s32 	%r280, %r278, %r279;
	ld.shared.s8 	%r281, [%r22+-98];
	add.s32 	%r282, %r280, %r281;
	ld.shared.s8 	%r283, [%r22+-90];
	add.s32 	%r284, %r282, %r283;
	ld.shared.s8 	%r285, [%r22+-89];
	add.s32 	%r286, %r284, %r285;
	ld.shared.s8 	%r287, [%r22+-88];
	add.s32 	%r288, %r286, %r287;
	ld.shared.s8 	%r289, [%r22+-10];
	add.s32 	%r290, %r288, %r289;
	ld.shared.s8 	%r291, [%r22+-9];
	add.s32 	%r292, %r290, %r291;
	ld.shared.s8 	%r293, [%r22+-8];
	add.s32 	%r294, %r292, %r293;
	ld.shared.s8 	%r295, [%r22];
	add.s32 	%r296, %r294, %r295;
	ld.shared.s8 	%r297, [%r22+2];
	add.s32 	%r298, %r296, %r297;
	ld.shared.s8 	%r299, [%r22+10];
	add.s32 	%r300, %r298, %r299;
	ld.shared.s8 	%r301, [%r22+11];
	add.s32 	%r302, %r300, %r301;
	ld.shared.s8 	%r303, [%r22+12];
	add.s32 	%r304, %r302, %r303;
	ld.shared.s8 	%r305, [%r22+90];
	add.s32 	%r306, %r304, %r305;
	ld.shared.s8 	%r307, [%r22+91];
	add.s32 	%r308, %r306, %r307;
	ld.shared.s8 	%r309, [%r22+92];
	add.s32 	%r310, %r308, %r309;
	ld.shared.s8 	%r311, [%r22+100];
	add.s32 	%r312, %r310, %r311;
	ld.shared.s8 	%r313, [%r22+101];
	add.s32 	%r314, %r312, %r313;
	ld.shared.s8 	%r315, [%r22+102];
	add.s32 	%r316, %r314, %r315;
	ld.shared.s8 	%r317, [%r22+110];
	add.s32 	%r318, %r316, %r317;
	ld.shared.s8 	%r319, [%r22+111];
	add.s32 	%r320, %r318, %r319;
	ld.shared.s8 	%r321, [%r22+112];
	add.s32 	%r322, %r320, %r321;
	ld.shared.u8 	%rs1, [%r22+1];
	setp.eq.s16 	%p63, %rs1, 0;
	add.s32 	%r323, %r322, -8;
	setp.gt.u32 	%p64, %r323, -4;
	or.pred  	%p65, %p63, %p64;
	@%p65 bra 	$L__BB0_55;
	cvt.s64.s32 	%rd63, %r19;
	add.s64 	%rd64, %rd2, %rd63;
	mov.b16 	%rs30, 0;
	st.global.u8 	[%rd64], %rs30;
	bra.uni 	$L__BB0_58;
$L__BB0_55:
	setp.ne.s16 	%p66, %rs1, 0;
	setp.ne.s32 	%p67, %r322, 6;
	or.pred  	%p68, %p66, %p67;
	@%p68 bra 	$L__BB0_57;
	cvt.s64.s32 	%rd61, %r19;
	add.s64 	%rd62, %rd2, %rd61;
	mov.b16 	%rs29, 1;
	st.global.u8 	[%rd62], %rs29;
	bra.uni 	$L__BB0_58;
$L__BB0_57:
	cvt.s64.s32 	%rd59, %r19;
	add.s64 	%rd60, %rd2, %rd59;
	st.global.u8 	[%rd60], %rs1;
$L__BB0_58:
	ret;

}


// ===== COMPILED SASS (sm_100) =====

	.target	sm_100

	.elftype	@"ET_EXEC"


//--------------------- .note.nv.tkinfo           --------------------------
	.section	.note.nv.tkinfo,"",@"SHT_NOTE"
	.sectionflags	@"SHF_NOTE_NV_TKINFO"
	.tkinfo
        /*0018*/ 	.word	0x00000002
        /*0030*/ 	.string	""
        /*0030*/ 	.string	"ptxas"
        /*0030*/ 	.string	"Cuda compilation tools, release 13.0, V13.0.88"
        /*0030*/ 	.string	"Build cuda_13.0.r13.0/compiler.36424714_0"
        /*0030*/ 	.string	"-arch sm_100 -m 64 "



//--------------------- .note.nv.cuinfo           --------------------------
	.section	.note.nv.cuinfo,"",@"SHT_NOTE"
	.sectionflags	@"SHF_NOTE_NV_CUINFO"
        /*0018*/ 	.short	0x0002
        /*001a*/ 	.short	0x0064
        /*001c*/ 	.short	0x0082
	.zero		2


//--------------------- .nv.info                  --------------------------
	.section	.nv.info,"",@"SHT_CUDA_INFO"
	.align	4


	//----- nvinfo : EIATTR_REGCOUNT
	.align		4
        /*0000*/ 	.byte	0x04, 0x2f
        /*0002*/ 	.short	(.L_1 - .L_0)
	.align		4
.L_0:
        /*0004*/ 	.word	index@(_Z13life3d_kerneliPcS_)
        /*0008*/ 	.word	0x0000001e


	//----- nvinfo : EIATTR_FRAME_SIZE
	.align		4
.L_1:
        /*000c*/ 	.byte	0x04, 0x11
        /*000e*/ 	.short	(.L_3 - .L_2)
	.align		4
.L_2:
        /*0010*/ 	.word	index@(_Z13life3d_kerneliPcS_)
        /*0014*/ 	.word	0x00000000


	//----- nvinfo : EIATTR_MIN_STACK_SIZE
	.align		4
.L_3:
        /*0018*/ 	.byte	0x04, 0x12
        /*001a*/ 	.short	(.L_5 - .L_4)
	.align		4
.L_4:
        /*001c*/ 	.word	index@(_Z13life3d_kerneliPcS_)
        /*0020*/ 	.word	0x00000000
.L_5:


//--------------------- .nv.compat                --------------------------
	.section	.nv.compat,"",@"SHT_CUDA_COMPAT_INFO"
	.align	4
        /*0000*/ 	.byte	0x02, 0x09, 0x00, 0x00, 0x02, 0x02, 0x01, 0x00, 0x02, 0x05, 0x05, 0x00, 0x03, 0x07, 0x01, 0x01
        /*0010*/ 	.byte	0x02, 0x03, 0x00, 0x00, 0x02, 0x06, 0x01, 0x00, 0x04, 0x0b, 0x08, 0x00, 0x09, 0x00, 0x00, 0x00
        /*0020*/ 	.byte	0x00, 0x00, 0x00, 0x00


//--------------------- .nv.info._Z13life3d_kerneliPcS_ --------------------------
	.section	.nv.info._Z13life3d_kerneliPcS_,"",@"SHT_CUDA_INFO"
	.sectionflags	@""
	.align	4


	//----- nvinfo : EIATTR_CUDA_API_VERSION
	.align		4
        /*0000*/ 	.byte	0x04, 0x37
        /*0002*/ 	.short	(.L_7 - .L_6)
.L_6:
        /*0004*/ 	.word	0x00000082


	//----- nvinfo : EIATTR_KPARAM_INFO
	.align		4
.L_7:
        /*0008*/ 	.byte	0x04, 0x17
        /*000a*/ 	.short	(.L_9 - .L_8)
.L_8:
        /*000c*/ 	.word	0x00000000
        /*0010*/ 	.short	0x0002
        /*0012*/ 	.short	0x0010
        /*0014*/ 	.byte	0x00, 0xf5, 0x21, 0x00


	//----- nvinfo : EIATTR_KPARAM_INFO
	.align		4
.L_9:
        /*0018*/ 	.byte	0x04, 0x17
        /*001a*/ 	.short	(.L_11 - .L_10)
.L_10:
        /*001c*/ 	.word	0x00000000
        /*0020*/ 	.short	0x0001
        /*0022*/ 	.short	0x0008
        /*0024*/ 	.byte	0x00, 0xf5, 0x21, 0x00


	//----- nvinfo : EIATTR_KPARAM_INFO
	.align		4
.L_11:
        /*0028*/ 	.byte	0x04, 0x17
        /*002a*/ 	.short	(.L_13 - .L_12)
.L_12:
        /*002c*/ 	.word	0x00000000
        /*0030*/ 	.short	0x0000
        /*0032*/ 	.short	0x0000
        /*0034*/ 	.byte	0x00, 0xf0, 0x11, 0x00


	//----- nvinfo : EIATTR_SPARSE_MMA_MASK
	.align		4
.L_13:
        /*0038*/ 	.byte	0x03, 0x50
        /*003a*/ 	.short	0x0000


	//----- nvinfo : EIATTR_MAXREG_COUNT
	.align		4
        /*003c*/ 	.byte	0x03, 0x1b
        /*003e*/ 	.short	0x00ff


	//----- nvinfo : EIATTR_NUM_BARRIERS
	.align		4
        /*0040*/ 	.byte	0x02, 0x4c
        /*0042*/ 	.byte	0x01
	.zero		1


	//----- nvinfo : EIATTR_MERCURY_ISA_VERSION
	.align		4
        /*0044*/ 	.byte	0x03, 0x5f
        /*0046*/ 	.short	0x0101


	//----- nvinfo : EIATTR_VRC_CTA_INIT_COUNT
	.align		4
        /*0048*/ 	.byte	0x02, 0x4a
	.zero		1
	.zero		1


	//----- nvinfo : EIATTR_EXIT_INSTR_OFFSETS
	.align		4
        /*004c*/ 	.byte	0x04, 0x1c
        /*004e*/ 	.short	(.L_15 - .L_14)


	//   ....[0]....
.L_14:
        /*0050*/ 	.word	0x00000130


	//   ....[1]....
        /*0054*/ 	.word	0x00005610


	//   ....[2]....
        /*0058*/ 	.word	0x00005690


	//   ....[3]....
        /*005c*/ 	.word	0x000056e0


	//----- nvinfo : EIATTR_CRS_STACK_SIZE
	.align		4
.L_15:
        /*0060*/ 	.byte	0x04, 0x1e
        /*0062*/ 	.short	(.L_17 - .L_16)
.L_16:
        /*0064*/ 	.word	0x00000000


	//----- nvinfo : EIATTR_CBANK_PARAM_SIZE
	.align		4
.L_17:
        /*0068*/ 	.byte	0x03, 0x19
        /*006a*/ 	.short	0x0018


	//----- nvinfo : EIATTR_PARAM_CBANK
	.align		4
        /*006c*/ 	.byte	0x04, 0x0a
        /*006e*/ 	.short	(.L_19 - .L_18)
	.align		4
.L_18:
        /*0070*/ 	.word	index@(.nv.constant0._Z13life3d_kerneliPcS_)
        /*0074*/ 	.short	0x0380
        /*0076*/ 	.short	0x0018


	//----- nvinfo : EIATTR_SW_WAR
	.align		4
.L_19:
        /*0078*/ 	.byte	0x04, 0x36
        /*007a*/ 	.short	(.L_21 - .L_20)
.L_20:
        /*007c*/ 	.word	0x00000008
.L_21:


//--------------------- .nv.callgraph             --------------------------
	.section	.nv.callgraph,"",@"SHT_CUDA_CALLGRAPH"
	.align	4
	.sectionentsize	8
	.align		4
        /*0000*/ 	.word	0x00000000
	.align		4
        /*0004*/ 	.word	0xffffffff
	.align		4
        /*0008*/ 	.word	0x00000000
	.align		4
        /*000c*/ 	.word	0xfffffffe
	.align		4
        /*0010*/ 	.word	0x00000000
	.align		4
        /*0014*/ 	.word	0xfffffffd
	.align		4
        /*0018*/ 	.word	0x00000000
	.align		4
        /*001c*/ 	.word	0xfffffffc


//--------------------- .text._Z13life3d_kerneliPcS_ --------------------------
	.section	.text._Z13life3d_kerneliPcS_,"ax",@progbits
	.align	128
        .global         _Z13life3d_kerneliPcS_
        .type           _Z13life3d_kerneliPcS_,@function
        .size           _Z13life3d_kerneliPcS_,(.L_x_53 - _Z13life3d_kerneliPcS_)
        .other          _Z13life3d_kerneliPcS_,@"STO_CUDA_ENTRY STV_DEFAULT"
_Z13life3d_kerneliPcS_:
.text._Z13life3d_kerneliPcS_:
[----:B------:R-:W-:Y:S01]  /*0000*/  LDC R1, c[0x0][0x37c] ;  /* 0x0000df00ff017b82 */ /* 0x000fe20000000800 */
[----:B------:R-:W0:Y:S07]  /*0010*/  S2R R0, SR_TID.X ;  /* 0x0000000000007919 */ /* 0x000e2e0000002100 */
[----:B------:R-:W1:Y:S01]  /*0020*/  S2UR UR4, SR_CTAID.X ;  /* 0x00000000000479c3 */ /* 0x000e620000002500 */
[----:B------:R-:W1:Y:S01]  /*0030*/  LDCU UR15, c[0x0][0x360] ;  /* 0x00006c00ff0f77ac */ /* 0x000e620008000800 */
[----:B------:R-:W2:Y:S01]  /*0040*/  S2R R3, SR_TID.Y ;  /* 0x0000000000037919 */ /* 0x000ea20000002200 */
[----:B------:R-:W3:Y:S01]  /*0050*/  LDCU UR16, c[0x0][0x364] ;  /* 0x00006c80ff1077ac */ /* 0x000ee20008000800 */
[----:B------:R-:W4:Y:S04]  /*0060*/  S2R R2, SR_TID.Z ;  /* 0x0000000000027919 */ /* 0x000f280000002300 */
[----:B------:R-:W3:Y:S01]  /*0070*/  S2UR UR5, SR_CTAID.Y ;  /* 0x00000000000579c3 */ /* 0x000ee20000002600 */
[----:B------:R-:W5:Y:S07]  /*0080*/  LDCU UR17, c[0x0][0x368] ;  /* 0x00006d00ff1177ac */ /* 0x000f6e0008000800 */
[----:B------:R-:W5:Y:S08]  /*0090*/  S2UR UR6, SR_CTAID.Z ;  /* 0x00000000000679c3 */ /* 0x000f700000002700 */
[----:B------:R-:W4:Y:S01]  /*00a0*/  LDC R4, c[0x0][0x380] ;  /* 0x0000e000ff047b82 */ /* 0x000f220000000800 */
[----:B-1----:R-:W-:-:S06]  /*00b0*/  UIMAD UR4, UR4, UR15, URZ ;  /* 0x0000000f040472a4 */ /* 0x002fcc000f8e02ff */
[----:B0-----:R-:W-:Y:S01]  /*00c0*/  VIADD R5, R0, UR4 ;  /* 0x0000000400057c36 */ /* 0x001fe20008000000 */
[----:B---3--:R-:W-:-:S06]  /*00d0*/  UIMAD UR5, UR5, UR16, URZ ;  /* 0x00000010050572a4 */ /* 0x008fcc000f8e02ff */
[----:B--2---:R-:W-:Y:S01]  /*00e0*/  VIADD R7, R3, UR5 ;  /* 0x0000000503077c36 */ /* 0x004fe20008000000 */
[----:B-----5:R-:W-:-:S06]  /*00f0*/  UIMAD UR6, UR6, UR17, URZ ;  /* 0x00000011060672a4 */ /* 0x020fcc000f8e02ff */
[----:B----4-:R-:W-:-:S05]  /*0100*/  VIADD R9, R2, UR6 ;  /* 0x0000000602097c36 */ /* 0x010fca0008000000 */
[----:B------:R-:W-:-:S04]  /*0110*/  VIMNMX3 R11, R5, R7, R9, !PT ;  /* 0x00000007050b720f */ /* 0x000fc80007800109 */
[----:B------:R-:W-:-:S13]  /*0120*/  ISETP.GE.AND P0, PT, R11, R4, PT ;  /* 0x000000040b00720c */ /* 0x000fda0003f06270 */
[----:B------:R-:W-:Y:S05]  /*0130*/  @P0 EXIT ;  /* 0x000000000000094d */ /* 0x000fea0003800000 */
[----:B------:R-:W0:Y:S01]  /*0140*/  LDCU.64 UR10, c[0x0][0x388] ;  /* 0x00007100ff0a77ac */ /* 0x000e220008000a00 */
[-C--:B------:R-:W-:Y:S01]  /*0150*/  IMAD R11, R5, R4.reuse, R7 ;  /* 0x00000004050b7224 */ /* 0x080fe200078e0207 */
[----:B------:R-:W1:Y:S03]  /*0160*/  LDCU.64 UR12, c[0x0][0x358] ;  /* 0x00006b00ff0c77ac */ /* 0x000e660008000a00 */
[----:B------:R-:W-:-:S05]  /*0170*/  IMAD R13, R11, R4, R9 ;  /* 0x000000040b0d7224 */ /* 0x000fca00078e0209 */
[----:B------:R-:W-:Y:S02]  /*0180*/  SHF.R.S32.HI R6, RZ, 0x1f, R13 ;  /* 0x0000001fff067819 */ /* 0x000fe4000001140d */
[----:B0-----:R-:W-:-:S04]  /*0190*/  IADD3 R16, P0, PT, R13, UR10, RZ ;  /* 0x0000000a0d107c10 */ /* 0x001fc8000ff1e0ff */
[----:B------:R-:W-:-:S06]  /*01a0*/  IADD3.X R17, PT, PT, R6, UR11, RZ, P0, !PT ;  /* 0x0000000b06117c10 */ /* 0x000fcc00087fe4ff */
[----:B-1----:R-:W2:Y:S01]  /*01b0*/  LDG.E.U8 R17, desc[UR12][R16.64] ;  /* 0x0000000c10117981 */ /* 0x002ea2000c1e1100 */
[----:B------:R-:W0:Y:S01]  /*01c0*/  S2UR UR8, SR_CgaCtaId ;  /* 0x00000000000879c3 */ /* 0x000e220000008800 */
[----:B------:R-:W-:Y:S01]  /*01d0*/  HFMA2 R15, -RZ, RZ, 0, 5.9604644775390625e-06 ;  /* 0x00000064ff0f7431 */ /* 0x000fe200000001ff */
[----:B------:R-:W-:Y:S01]  /*01e0*/  UMOV UR7, 0x400 ;  /* 0x0000040000077882 */ /* 0x000fe20000000000 */
[C---:B------:R-:W-:Y:S01]  /*01f0*/  ISETP.NE.AND P2, PT, R0.reuse, RZ, PT ;  /* 0x000000ff0000720c */ /* 0x040fe20003f45270 */
[----:B------:R-:W-:Y:S01]  /*0200*/  VIADD R8, R0, 0x1 ;  /* 0x0000000100087836 */ /* 0x000fe20000000000 */
[----:B------:R-:W-:Y:S01]  /*0210*/  MOV R21, UR16 ;  /* 0x0000001000157c02 */ /* 0x000fe20008000f00 */
[----:B------:R-:W-:Y:S01]  /*0220*/  VIADD R10, R3, 0x1 ;  /* 0x00000001030a7836 */ /* 0x000fe20000000000 */
[----:B------:R-:W-:Y:S01]  /*0230*/  BSSY.RECONVERGENT B0, `(.L_x_0) ;  /* 0x0000032000007945 */ /* 0x000fe20003800200 */
[----:B------:R-:W-:Y:S01]  /*0240*/  IMAD R23, R5, R4, RZ ;  /* 0x0000000405177224 */ /* 0x000fe200078e02ff */
[----:B------:R-:W-:-:S02]  /*0250*/  ISETP.NE.AND P0, PT, R3, RZ, PT ;  /* 0x000000ff0300720c */ /* 0x000fc40003f05270 */
[----:B------:R-:W-:Y:S01]  /*0260*/  ISETP.NE.AND P1, PT, R2, RZ, PT ;  /* 0x000000ff0200720c */ /* 0x000fe20003f25270 */
[----:B------:R-:W-:Y:S01]  /*0270*/  IMAD R18, R23, R4, RZ ;  /* 0x0000000417127224 */ /* 0x000fe200078e02ff */
[----:B------:R-:W-:Y:S02]  /*0280*/  ISETP.NE.AND P5, PT, R8, UR15, PT ;  /* 0x0000000f08007c0c */ /* 0x000fe4000bfa5270 */
[----:B------:R-:W-:Y:S01]  /*0290*/  ISETP.NE.AND P4, PT, R10, UR16, PT ;  /* 0x000000100a007c0c */ /* 0x000fe2000bf85270 */
[----:B0-----:R-:W-:-:S04]  /*02a0*/  ULEA UR7, UR8, UR7, 0x18 ;  /* 0x0000000708077291 */ /* 0x001fc8000f8ec0ff */
[----:B------:R-:W-:Y:S02]  /*02b0*/  UIMAD UR8, UR15, 0x64, UR7 ;  /* 0x000000640f0878a4 */ /* 0x000fe4000f8e0207 */
[----:B------:R-:W-:Y:S02]  /*02c0*/  IMAD R15, R0, R15, UR7 ;  /* 0x00000007000f7e24 */ /* 0x000fe4000f8e020f */
[----:B------:R-:W-:Y:S02]  /*02d0*/  UIADD3 UR9, UPT, UPT, UR8, 0x64, URZ ;  /* 0x0000006408097890 */ /* 0x000fe4000fffe0ff */
[----:B------:R-:W-:-:S04]  /*02e0*/  VIADD R14, R15, 0x64 ;  /* 0x000000640f0e7836 */ /* 0x000fc80000000000 */
[--C-:B------:R-:W-:Y:S02]  /*02f0*/  IMAD R19, R3, 0xa, R14.reuse ;  /* 0x0000000a03137824 */ /* 0x100fe400078e020e */
[----:B------:R-:W-:Y:S02]  /*0300*/  IMAD R21, R21, 0xa, R14 ;  /* 0x0000000a15157824 */ /* 0x000fe400078e020e */
[----:B------:R-:W-:Y:S02]  /*0310*/  IMAD.IADD R12, R19, 0x1, R2 ;  /* 0x00000001130c7824 */ /* 0x000fe400078e0202 */
[----:B------:R-:W-:-:S03]  /*0320*/  VIADD R14, R2, 0x1 ;  /* 0x00000001020e7836 */ /* 0x000fc60000000000 */
[----:B--2---:R0:W-:Y:S01]  /*0330*/  STS.U8 [R12+0xb], R17 ;  /* 0x00000b110c007388 */ /* 0x0041e20000000000 */
[----:B------:R-:W-:Y:S05]  /*0340*/  @P2 BRA `(.L_x_1) ;  /* 0x0000000000802947 */ /* 0x000fea0003800000 */
[----:B------:R-:W-:Y:S02]  /*0350*/  IABS R20, R4 ;  /* 0x0000000400147213 */ /* 0x000fe40000000000 */
[----:B------:R-:W-:Y:S02]  /*0360*/  IADD3 R22, PT, PT, R5, -0x1, R4 ;  /* 0xffffffff05167810 */ /* 0x000fe40007ffe004 */
[----:B------:R-:W1:Y:S02]  /*0370*/  I2F.RP R23, R20 ;  /* 0x0000001400177306 */ /* 0x000e640000209400 */
[----:B------:R-:W-:Y:S02]  /*0380*/  IABS R24, R22 ;  /* 0x0000001600187213 */ /* 0x000fe40000000000 */
[----:B------:R-:W-:-:S04]  /*0390*/  ISETP.GE.AND P6, PT, R22, RZ, PT ;  /* 0x000000ff1600720c */ /* 0x000fc80003fc6270 */
[----:B-1----:R-:W1:Y:S02]  /*03a0*/  MUFU.RCP R23, R23 ;  /* 0x0000001700177308 */ /* 0x002e640000001000 */
[----:B-1----:R-:W-:-:S06]  /*03b0*/  VIADD R16, R23, 0xffffffe ;  /* 0x0ffffffe17107836 */ /* 0x002fcc0000000000 */
[----:B0-----:R0:W1:Y:S02]  /*03c0*/  F2I.FTZ.U32.TRUNC.NTZ R17, R16 ;  /* 0x0000001000117305 */ /* 0x001064000021f000 */
[----:B0-----:R-:W-:Y:S01]  /*03d0*/  IMAD.MOV.U32 R16, RZ, RZ, RZ ;  /* 0x000000ffff107224 */ /* 0x001fe200078e00ff */
[----:B-1----:R-:W-:-:S05]  /*03e0*/  IADD3 R25, PT, PT, RZ, -R17, RZ ;  /* 0x80000011ff197210 */ /* 0x002fca0007ffe0ff */
[----:B------:R-:W-:-:S04]  /*03f0*/  IMAD R25, R25, R20, RZ ;  /* 0x0000001419197224 */ /* 0x000fc800078e02ff */
[----:B------:R-:W-:-:S04]  /*0400*/  IMAD.HI.U32 R17, R17, R25, R16 ;  /* 0x0000001911117227 */ /* 0x000fc800078e0010 */
[----:B------:R-:W-:Y:S02]  /*0410*/  IMAD R16, R4, R4, RZ ;  /* 0x0000000404107224 */ /* 0x000fe400078e02ff */
[----:B------:R-:W-:-:S04]  /*0420*/  IMAD.HI.U32 R17, R17, R24, RZ ;  /* 0x0000001811117227 */ /* 0x000fc800078e00ff */
[----:B------:R-:W-:-:S04]  /*0430*/  IMAD.MOV R17, RZ, RZ, -R17 ;  /* 0x000000ffff117224 */ /* 0x000fc800078e0a11 */
[----:B------:R-:W-:-:S05]  /*0440*/  IMAD R17, R20, R17, R24 ;  /* 0x0000001114117224 */ /* 0x000fca00078e0218 */
[----:B------:R-:W-:-:S13]  /*0450*/  ISETP.GT.U32.AND P2, PT, R20, R17, PT ;  /* 0x000000111400720c */ /* 0x000fda0003f44070 */
[----:B------:R-:W-:Y:S01]  /*0460*/  @!P2 IMAD.IADD R17, R17, 0x1, -R20 ;  /* 0x000000011111a824 */ /* 0x000fe200078e0a14 */
[----:B------:R-:W-:-:S04]  /*0470*/  ISETP.NE.AND P2, PT, R4, RZ, PT ;  /* 0x000000ff0400720c */ /* 0x000fc80003f45270 */
[----:B------:R-:W-:-:S13]  /*0480*/  ISETP.GT.U32.AND P3, PT, R20, R17, PT ;  /* 0x000000111400720c */ /* 0x000fda0003f64070 */
[----:B------:R-:W-:Y:S01]  /*0490*/  @!P3 IADD3 R17, PT, PT, R17, -R20, RZ ;  /* 0x800000141111b210 */ /* 0x000fe20007ffe0ff */
[----:B------:R-:W-:-:S04]  /*04a0*/  IMAD R20, R7, R4, R9 ;  /* 0x0000000407147224 */ /* 0x000fc800078e0209 */
[----:B------:R-:W-:Y:S01]  /*04b0*/  @!P6 IMAD.MOV R17, RZ, RZ, -R17 ;  /* 0x000000ffff11e224 */ /* 0x000fe200078e0a11 */
[----:B------:R-:W-:-:S05]  /*04c0*/  @!P2 LOP3.LUT R17, RZ, R4, RZ, 0x33, !PT ;  /* 0x00000004ff11a212 */ /* 0x000fca00078e33ff */
[----:B------:R-:W-:-:S05]  /*04d0*/  IMAD R20, R17, R16, R20 ;  /* 0x0000001011147224 */ /* 0x000fca00078e0214 */
[----:B------:R-:W-:-:S04]  /*04e0*/  IADD3 R16, P2, PT, R20, UR10, RZ ;  /* 0x0000000a14107c10 */ /* 0x000fc8000ff5e0ff */
[----:B------:R-:W-:-:S05]  /*04f0*/  LEA.HI.X.SX32 R17, R20, UR11, 0x1, P2 ;  /* 0x0000000b14117c11 */ /* 0x000fca00090f0eff */
[----:B------:R-:W2:Y:S01]  /*0500*/  LDG.E.U8 R16, desc[UR12][R16.64] ;  /* 0x0000000c10107981 */ /* 0x000ea2000c1e1100 */
[----:B------:R-:W-:-:S04]  /*0510*/  IMAD.MOV.U32 R20, RZ, RZ, 0xa ;  /* 0x0000000aff147424 */ /* 0x000fc800078e00ff */
[----:B------:R-:W-:-:S04]  /*0520*/  IMAD R23, R3, R20, UR7 ;  /* 0x0000000703177e24 */ /* 0x000fc8000f8e0214 */
[----:B------:R-:W-:-:S05]  /*0530*/  IMAD.IADD R23, R23, 0x1, R2 ;  /* 0x0000000117177824 */ /* 0x000fca00078e0202 */
[----:B--2---:R1:W-:Y:S02]  /*0540*/  STS.U8 [R23+0xb], R16 ;  /* 0x00000b1017007388 */ /* 0x0043e40000000000 */
.L_x_1:
[----:B------:R-:W-:Y:S05]  /*0550*/  BSYNC.RECONVERGENT B0 ;  /* 0x0000000000007941 */ /* 0x000fea0003800200 */
.L_x_0:
[----:B------:R-:W-:Y:S04]  /*0560*/  BSSY.RECONVERGENT B0, `(.L_x_2) ;  /* 0x0000023000007945 */ /* 0x000fe80003800200 */
[----:B------:R-:W-:Y:S05]  /*0570*/  @P5 BRA `(.L_x_3) ;  /* 0x0000000000845947 */ /* 0x000fea0003800000 */
[----:B------:R-:W-:Y:S01]  /*0580*/  IABS R20, R4 ;  /* 0x0000000400147213 */ /* 0x000fe20000000000 */
[----:B------:R-:W-:Y:S01]  /*0590*/  UIADD3 UR14, UPT, UPT, UR4, UR15, URZ ;  /* 0x0000000f040e7290 */ /* 0x000fe2000fffe0ff */
[----:B-1----:R-:W-:Y:S01]  /*05a0*/  IMAD.MOV.U32 R16, RZ, RZ, RZ ;  /* 0x000000ffff107224 */ /* 0x002fe200078e00ff */
[----:B------:R-:W-:Y:S01]  /*05b0*/  ISETP.NE.AND P6, PT, R4, RZ, PT ;  /* 0x000000ff0400720c */ /* 0x000fe20003fc5270 */
[----:B------:R-:W1:Y:S03]  /*05c0*/  I2F.RP R22, R20 ;  /* 0x0000001400167306 */ /* 0x000e660000209400 */
[----:B------:R-:W-:Y:S02]  /*05d0*/  IABS R24, UR14 ;  /* 0x0000000e00187c13 */ /* 0x000fe40008000000 */
[----:B------:R-:W-:-:S03]  /*05e0*/  ISETP.LE.AND P3, PT, RZ, UR14, PT ;  /* 0x0000000eff007c0c */ /* 0x000fc6000bf63270 */
[----:B-1----:R-:W1:Y:S02]  /*05f0*/  MUFU.RCP R22, R22 ;  /* 0x0000001600167308 */ /* 0x002e640000001000 */
[----:B-1----:R-:W-:-:S06]  /*0600*/  IADD3 R23, PT, PT, R22, 0xffffffe, RZ ;  /* 0x0ffffffe16177810 */ /* 0x002fcc0007ffe0ff */
[----:B0-----:R-:W0:Y:S02]  /*0610*/  F2I.FTZ.U32.TRUNC.NTZ R17, R23 ;  /* 0x0000001700117305 */ /* 0x001e24000021f000 */
[----:B0-----:R-:W-:-:S04]  /*0620*/  IMAD.MOV R25, RZ, RZ, -R17 ;  /* 0x000000ffff197224 */ /* 0x001fc800078e0a11 */
[----:B------:R-:W-:-:S04]  /*0630*/  IMAD R25, R25, R20, RZ ;  /* 0x0000001419197224 */ /* 0x000fc800078e02ff */
[----:B------:R-:W-:-:S04]  /*0640*/  IMAD.HI.U32 R16, R17, R25, R16 ;  /* 0x0000001911107227 */ /* 0x000fc800078e0010 */
[----:B------:R-:W-:-:S04]  /*0650*/  IMAD.MOV.U32 R17, RZ, RZ, R24 ;  /* 0x000000ffff117224 */ /* 0x000fc800078e0018 */
[----:B------:R-:W-:-:S05]  /*0660*/  IMAD.HI.U32 R16, R16, R17, RZ ;  /* 0x0000001110107227 */ /* 0x000fca00078e00ff */
[----:B------:R-:W-:-:S05]  /*0670*/  IADD3 R16, PT, PT, -R16, RZ, RZ ;  /* 0x000000ff10107210 */ /* 0x000fca0007ffe1ff */
[----:B------:R-:W-:Y:S02]  /*0680*/  IMAD R17, R20, R16, R17 ;  /* 0x0000001014117224 */ /* 0x000fe400078e0211 */
[----:B------:R-:W-:-:S03]  /*0690*/  IMAD R16, R4, R4, RZ ;  /* 0x0000000404107224 */ /* 0x000fc600078e02ff */
[----:B------:R-:W-:-:S13]  /*06a0*/  ISETP.GT.U32.AND P2, PT, R20, R17, PT ;  /* 0x000000111400720c */ /* 0x000fda0003f44070 */
[----:B------:R-:W-:-:S05]  /*06b0*/  @!P2 IMAD.IADD R17, R17, 0x1, -R20 ;  /* 0x000000011111a824 */ /* 0x000fca00078e0a14 */
[----:B------:R-:W-:-:S13]  /*06c0*/  ISETP.GT.U32.AND P2, PT, R20, R17, PT ;  /* 0x000000111400720c */ /* 0x000fda0003f44070 */
[----:B------:R-:W-:Y:S02]  /*06d0*/  @!P2 IMAD.IADD R17, R17, 0x1, -R20 ;  /* 0x000000011111a824 */ /* 0x000fe400078e0a14 */
[-C--:B------:R-:W-:Y:S02]  /*06e0*/  IMAD R20, R7, R4.reuse, R9 ;  /* 0x0000000407147224 */ /* 0x080fe400078e0209 */
[----:B------:R-:W-:Y:S01]  /*06f0*/  @!P3 IMAD.MOV R17, RZ, RZ, -R17 ;  /* 0x000000ffff11b224 */ /* 0x000fe200078e0a11 */
[----:B------:R-:W-:-:S05]  /*0700*/  @!P6 LOP3.LUT R17, RZ, R4, RZ, 0x33, !PT ;  /* 0x00000004ff11e212 */ /* 0x000fca00078e33ff */
[----:B------:R-:W-:-:S05]  /*0710*/  IMAD R17, R16, R17, R20 ;  /* 0x0000001110117224 */ /* 0x000fca00078e0214 */
[----:B------:R-:W-:-:S04]  /*0720*/  IADD3 R16, P2, PT, R17, UR10, RZ ;  /* 0x0000000a11107c10 */ /* 0x000fc8000ff5e0ff */
[----:B------:R-:W-:-:S05]  /*0730*/  LEA.HI.X.SX32 R17, R17, UR11, 0x1, P2 ;  /* 0x0000000b11117c11 */ /* 0x000fca00090f0eff */
[----:B------:R-:W2:Y:S01]  /*0740*/  LDG.E.U8 R16, desc[UR12][R16.64] ;  /* 0x0000000c10107981 */ /* 0x000ea2000c1e1100 */
[----:B------:R-:W-:-:S05]  /*0750*/  MOV R20, 0xa ;  /* 0x0000000a00147802 */ /* 0x000fca0000000f00 */
[----:B------:R-:W-:-:S04]  /*0760*/  IMAD R23, R3, R20, UR9 ;  /* 0x0000000903177e24 */ /* 0x000fc8000f8e0214 */
[----:B------:R-:W-:-:S05]  /*0770*/  IMAD.IADD R23, R23, 0x1, R2 ;  /* 0x0000000117177824 */ /* 0x000fca00078e0202 */
[----:B--2---:R2:W-:Y:S02]  /*0780*/  STS.U8 [R23+0xb], R16 ;  /* 0x00000b1017007388 */ /* 0x0045e40000000000 */
.L_x_3:
[----:B------:R-:W-:Y:S05]  /*0790*/  BSYNC.RECONVERGENT B0 ;  /* 0x0000000000007941 */ /* 0x000fea0003800200 */
.L_x_2:
[----:B------:R-:W-:Y:S04]  /*07a0*/  BSSY.RECONVERGENT B0, `(.L_x_4) ;  /* 0x000001b000007945 */ /* 0x000fe80003800200 */
[----:B------:R-:W-:Y:S05]  /*07b0*/  @P0 BRA `(.L_x_5) ;  /* 0x0000000000640947 */ /* 0x000fea0003800000 */
[----:B------:R-:W3:Y:S01]  /*07c0*/  I2F.U32.RP R20, R4 ;  /* 0x0000000400147306 */ /* 0x000ee20000209000 */
[----:B------:R-:W-:-:S07]  /*07d0*/  ISETP.NE.U32.AND P2, PT, R4, RZ, PT ;  /* 0x000000ff0400720c */ /* 0x000fce0003f45070 */
[----:B---3--:R-:W1:Y:S02]  /*07e0*/  MUFU.RCP R20, R20 ;  /* 0x0000001400147308 */ /* 0x008e640000001000 */
[----:B-12---:R-:W-:-:S06]  /*07f0*/  VIADD R16, R20, 0xffffffe ;  /* 0x0ffffffe14107836 */ /* 0x006fcc0000000000 */
[----:B0-----:R0:W1:Y:S02]  /*0800*/  F2I.FTZ.U32.TRUNC.NTZ R17, R16 ;  /* 0x0000001000117305 */ /* 0x001064000021f000 */
[----:B0-----:R-:W-:Y:S02]  /*0810*/  HFMA2 R16, -RZ, RZ, 0, 0 ;  /* 0x00000000ff107431 */ /* 0x001fe400000001ff */
[----:B-1----:R-:W-:-:S04]  /*0820*/  IMAD.MOV R23, RZ, RZ, -R17 ;  /* 0x000000ffff177224 */ /* 0x002fc800078e0a11 */
[----:B------:R-:W-:-:S04]  /*0830*/  IMAD R23, R23, R4, RZ ;  /* 0x0000000417177224 */ /* 0x000fc800078e02ff */
[----:B------:R-:W-:Y:S01]  /*0840*/  IMAD.HI.U32 R22, R17, R23, R16 ;  /* 0x0000001711167227 */ /* 0x000fe200078e0010 */
[----:B------:R-:W-:Y:S02]  /*0850*/  IADD3 R17, PT, PT, R7, -0x1, R4 ;  /* 0xffffffff07117810 */ /* 0x000fe40007ffe004 */
[----:B------:R-:W-:-:S03]  /*0860*/  IADD3 R16, PT, PT, R9, R18, RZ ;  /* 0x0000001209107210 */ /* 0x000fc60007ffe0ff */
[----:B------:R-:W-:-:S04]  /*0870*/  IMAD.HI.U32 R22, R22, R17, RZ ;  /* 0x0000001116167227 */ /* 0x000fc800078e00ff */
[----:B------:R-:W-:-:S04]  /*0880*/  IMAD.MOV R22, RZ, RZ, -R22 ;  /* 0x000000ffff167224 */ /* 0x000fc800078e0a16 */
[----:B------:R-:W-:-:S05]  /*0890*/  IMAD R17, R4, R22, R17 ;  /* 0x0000001604117224 */ /* 0x000fca00078e0211 */
[----:B------:R-:W-:-:S13]  /*08a0*/  ISETP.GE.U32.AND P0, PT, R17, R4, PT ;  /* 0x000000041100720c */ /* 0x000fda0003f06070 */
[----:B------:R-:W-:-:S05]  /*08b0*/  @P0 IMAD.IADD R17, R17, 0x1, -R4 ;  /* 0x0000000111110824 */ /* 0x000fca00078e0a04 */
[----:B------:R-:W-:-:S13]  /*08c0*/  ISETP.GE.U32.AND P0, PT, R17, R4, PT ;  /* 0x000000041100720c */ /* 0x000fda0003f06070 */
[----:B------:R-:W-:Y:S01]  /*08d0*/  @P0 IMAD.IADD R17, R17, 0x1, -R4 ;  /* 0x0000000111110824 */ /* 0x000fe200078e0a04 */
[----:B------:R-:W-:-:S05]  /*08e0*/  @!P2 LOP3.LUT R17, RZ, R4, RZ, 0x33, !PT ;  /* 0x00000004ff11a212 */ /* 0x000fca00078e33ff */
[----:B------:R-:W-:-:S05]  /*08f0*/  IMAD R17, R17, R4, R16 ;  /* 0x0000000411117224 */ /* 0x000fca00078e0210 */
[----:B------:R-:W-:-:S04]  /*0900*/  IADD3 R16, P0, PT, R17, UR10, RZ ;  /* 0x0000000a11107c10 */ /* 0x000fc8000ff1e0ff */
[----:B------:R-:W-:-:S05]  /*0910*/  LEA.HI.X.SX32 R17, R17, UR11, 0x1, P0 ;  /* 0x0000000b11117c11 */ /* 0x000fca00080f0eff */
[----:B------:R-:W2:Y:S01]  /*0920*/  LDG.E.U8 R16, desc[UR12][R16.64] ;  /* 0x0000000c10107981 */ /* 0x000ea2000c1e1100 */
[----:B------:R-:W-:-:S05]  /*0930*/  IMAD.IADD R23, R15, 0x1, R2 ;  /* 0x000000010f177824 */ /* 0x000fca00078e0202 */
[----:B--2---:R3:W-:Y:S02]  /*0940*/  STS.U8 [R23+0x65], R16 ;  /* 0x0000651017007388 */ /* 0x0047e40000000000 */
.L_x_5:
[----:B------:R-:W-:Y:S05]  /*0950*/  BSYNC.RECONVERGENT B0 ;  /* 0x0000000000007941 */ /* 0x000fea0003800200 */
.L_x_4:
[----:B------:R-:W-:Y:S04]  /*0960*/  BSSY.RECONVERGENT B0, `(.L_x_6) ;  /* 0x000001b000007945 */ /* 0x000fe80003800200 */
[----:B------:R-:W-:Y:S05]  /*0970*/  @P4 BRA `(.L_x_7) ;  /* 0x0000000000644947 */ /* 0x000fea0003800000 */
[----:B------:R-:W4:Y:S01]  /*0980*/  I2F.U32.RP R20, R4 ;  /* 0x0000000400147306 */ /* 0x000f220000209000 */
[----:B-123--:R-:W-:Y:S01]  /*0990*/  MOV R16, RZ ;  /* 0x000000ff00107202 */ /* 0x00efe20000000f00 */
[----:B------:R-:W-:Y:S01]  /*09a0*/  UIADD3 UR9, UPT, UPT, UR5, UR16, URZ ;  /* 0x0000001005097290 */ /* 0x000fe2000fffe0ff */
[----:B------:R-:W-:Y:S02]  /*09b0*/  ISETP.NE.U32.AND P2, PT, R4, RZ, PT ;  /* 0x000000ff0400720c */ /* 0x000fe40003f45070 */
[----:B------:R-:W-:-:S03]  /*09c0*/  IADD3 R18, PT, PT, R9, R18, RZ ;  /* 0x0000001209127210 */ /* 0x000fc60007ffe0ff */
[----:B----4-:R-:W1:Y:S02]  /*09d0*/  MUFU.RCP R20, R20 ;  /* 0x0000001400147308 */ /* 0x010e640000001000 */
[----:B-1----:R-:W-:-:S06]  /*09e0*/  VIADD R22, R20, 0xffffffe ;  /* 0x0ffffffe14167836 */ /* 0x002fcc0000000000 */
[----:B0-----:R-:W0:Y:S02]  /*09f0*/  F2I.FTZ.U32.TRUNC.NTZ R17, R22 ;  /* 0x0000001600117305 */ /* 0x001e24000021f000 */
[----:B0-----:R-:W-:-:S04]  /*0a00*/  IMAD.MOV R23, RZ, RZ, -R17 ;  /* 0x000000ffff177224 */ /* 0x001fc800078e0a11 */
[----:B------:R-:W-:-:S04]  /*0a10*/  IMAD R23, R23, R4, RZ ;  /* 0x0000000417177224 */ /* 0x000fc800078e02ff */
[----:B------:R-:W-:-:S06]  /*0a20*/  IMAD.HI.U32 R16, R17, R23, R16 ;  /* 0x0000001711107227 */ /* 0x000fcc00078e0010 */
[----:B------:R-:W-:-:S04]  /*0a30*/  IMAD.HI.U32 R16, R16, UR9, RZ ;  /* 0x0000000910107c27 */ /* 0x000fc8000f8e00ff */
[----:B------:R-:W-:-:S04]  /*0a40*/  IMAD.MOV R17, RZ, RZ, -R16 ;  /* 0x000000ffff117224 */ /* 0x000fc800078e0a10 */
[----:B------:R-:W-:-:S05]  /*0a50*/  IMAD R17, R4, R17, UR9 ;  /* 0x0000000904117e24 */ /* 0x000fca000f8e0211 */
        /* <DEDUP_REMOVED lines=11> */
.L_x_7:
[----:B------:R-:W-:Y:S05]  /*0b10*/  BSYNC.RECONVERGENT B0 ;  /* 0x0000000000007941 */ /* 0x000fea0003800200 */
.L_x_6:
[----:B------:R-:W-:Y:S01]  /*0b20*/  BSSY.RECONVERGENT B0, `(.L_x_8) ;  /* 0x000001c000007945 */ /* 0x000fe20003800200 */
[----:B-1234-:R-:W-:Y:S02]  /*0b30*/  LOP3.LUT P6, R23, R0, RZ, R3, 0xfa, !PT ;  /* 0x000000ff00177212 */ /* 0x01efe400078cfa03 */
[----:B------:R-:W-:Y:S02]  /*0b40*/  ISETP.NE.AND P3, PT, R14, UR17, PT ;  /* 0x000000110e007c0c */ /* 0x000fe4000bf65270 */
[----:B------:R-:W-:Y:S01]  /*0b50*/  ISETP.NE.AND P0, PT, R10, UR16, PT ;  /* 0x000000100a007c0c */ /* 0x000fe2000bf05270 */
[----:B------:R-:W-:-:S12]  /*0b60*/  @P1 BRA `(.L_x_9) ;  /* 0x00000000005c1947 */ /* 0x000fd80003800000 */
[----:B------:R-:W1:Y:S01]  /*0b70*/  I2F.U32.RP R18, R4 ;  /* 0x0000000400127306 */ /* 0x000e620000209000 */
[----:B------:R-:W-:Y:S01]  /*0b80*/  HFMA2 R16, -RZ, RZ, 0, 0 ;  /* 0x00000000ff107431 */ /* 0x000fe200000001ff */
[----:B------:R-:W-:-:S06]  /*0b90*/  ISETP.NE.U32.AND P2, PT, R4, RZ, PT ;  /* 0x000000ff0400720c */ /* 0x000fcc0003f45070 */
[----:B-1----:R-:W1:Y:S02]  /*0ba0*/  MUFU.RCP R18, R18 ;  /* 0x0000001200127308 */ /* 0x002e640000001000 */
[----:B-1----:R-:W-:-:S06]  /*0bb0*/  VIADD R20, R18, 0xffffffe ;  /* 0x0ffffffe12147836 */ /* 0x002fcc0000000000 */
[----:B0-----:R-:W0:Y:S02]  /*0bc0*/  F2I.FTZ.U32.TRUNC.NTZ R17, R20 ;  /* 0x0000001400117305 */ /* 0x001e24000021f000 */
[----:B0-----:R-:W-:-:S04]  /*0bd0*/  IMAD.MOV R25, RZ, RZ, -R17 ;  /* 0x000000ffff197224 */ /* 0x001fc800078e0a11 */
[----:B------:R-:W-:-:S04]  /*0be0*/  IMAD R25, R25, R4, RZ ;  /* 0x0000000419197224 */ /* 0x000fc800078e02ff */
[----:B------:R-:W-:Y:S01]  /*0bf0*/  IMAD.HI.U32 R16, R17, R25, R16 ;  /* 0x0000001911107227 */ /* 0x000fe200078e0010 */
[----:B------:R-:W-:-:S05]  /*0c00*/  IADD3 R17, PT, PT, R9, -0x1, R4 ;  /* 0xffffffff09117810 */ /* 0x000fca0007ffe004 */
        /* <DEDUP_REMOVED lines=11> */
[----:B------:R-:W2:Y:S04]  /*0cc0*/  LDG.E.U8 R16, desc[UR12][R16.64] ;  /* 0x0000000c10107981 */ /* 0x000ea8000c1e1100 */
[----:B--2---:R1:W-:Y:S02]  /*0cd0*/  STS.U8 [R19+0xa], R16 ;  /* 0x00000a1013007388 */ /* 0x0043e40000000000 */
.L_x_9:
[----:B------:R-:W-:Y:S05]  /*0ce0*/  BSYNC.RECONVERGENT B0 ;  /* 0x0000000000007941 */ /* 0x000fea0003800200 */
.L_x_8:
[----:B------:R-:W-:Y:S04]  /*0cf0*/  BSSY.RECONVERGENT B0, `(.L_x_10) ;  /* 0x0000019000007945 */ /* 0x000fe80003800200 */
[----:B------:R-:W-:Y:S05]  /*0d00*/  @P3 BRA `(.L_x_11) ;  /* 0x00000000005c3947 */ /* 0x000fea0003800000 */
[----:B------:R-:W2:Y:S01]  /*0d10*/  I2F.U32.RP R18, R4 ;  /* 0x0000000400127306 */ /* 0x000ea20000209000 */
[----:B-1----:R-:W-:Y:S01]  /*0d20*/  IMAD.MOV.U32 R16, RZ, RZ, RZ ;  /* 0x000000ffff107224 */ /* 0x002fe200078e00ff */
[----:B------:R-:W-:Y:S01]  /*0d30*/  UIADD3 UR9, UPT, UPT, UR6, UR17, URZ ;  /* 0x0000001106097290 */ /* 0x000fe2000fffe0ff */
[----:B------:R-:W-:-:S05]  /*0d40*/  ISETP.NE.U32.AND P2, PT, R4, RZ, PT ;  /* 0x000000ff0400720c */ /* 0x000fca0003f45070 */
[----:B--2---:R-:W1:Y:S02]  /*0d50*/  MUFU.RCP R18, R18 ;  /* 0x0000001200127308 */ /* 0x004e640000001000 */
[----:B-1----:R-:W-:-:S06]  /*0d60*/  IADD3 R20, PT, PT, R18, 0xffffffe, RZ ;  /* 0x0ffffffe12147810 */ /* 0x002fcc0007ffe0ff */
        /* <DEDUP_REMOVED lines=8> */
[----:B------:R-:W-:-:S04]  /*0df0*/  @P1 IADD3 R17, PT, PT, R17, -R4, RZ ;  /* 0x8000000411111210 */ /* 0x000fc80007ffe0ff */
[----:B------:R-:W-:-:S13]  /*0e00*/  ISETP.GE.U32.AND P1, PT, R17, R4, PT ;  /* 0x000000041100720c */ /* 0x000fda0003f26070 */
[----:B------:R-:W-:Y:S01]  /*0e10*/  @P1 IMAD.IADD R17, R17, 0x1, -R4 ;  /* 0x0000000111111824 */ /* 0x000fe200078e0a04 */
[----:B------:R-:W-:-:S05]  /*0e20*/  @!P2 LOP3.LUT R17, RZ, R4, RZ, 0x33, !PT ;  /* 0x00000004ff11a212 */ /* 0x000fca00078e33ff */
[----:B------:R-:W-:-:S05]  /*0e30*/  IMAD R11, R11, R4, R17 ;  /* 0x000000040b0b7224 */ /* 0x000fca00078e0211 */
[----:B------:R-:W-:-:S04]  /*0e40*/  IADD3 R16, P1, PT, R11, UR10, RZ ;  /* 0x0000000a0b107c10 */ /* 0x000fc8000ff3e0ff */
[----:B------:R-:W-:-:S05]  /*0e50*/  LEA.HI.X.SX32 R17, R11, UR11, 0x1, P1 ;  /* 0x0000000b0b117c11 */ /* 0x000fca00088f0eff */
[----:B------:R-:W2:Y:S04]  /*0e60*/  LDG.E.U8 R16, desc[UR12][R16.64] ;  /* 0x0000000c10107981 */ /* 0x000ea8000c1e1100 */
[----:B--2---:R2:W-:Y:S02]  /*0e70*/  STS.U8 [R19+UR17+0xb], R16 ;  /* 0x00000b1013007988 */ /* 0x0045e40008000011 */
.L_x_11:
[----:B------:R-:W-:Y:S05]  /*0e80*/  BSYNC.RECONVERGENT B0 ;  /* 0x0000000000007941 */ /* 0x000fea0003800200 */
.L_x_10:
[----:B------:R-:W-:Y:S01]  /*0e90*/  BSSY.RECONVERGENT B0, `(.L_x_12) ;  /* 0x0000033000007945 */ /* 0x000fe20003800200 */
[----:B------:R-:W-:-:S03]  /*0ea0*/  ISETP.EQ.AND P2, PT, R0, RZ, !P0 ;  /* 0x000000ff0000720c */ /* 0x000fc60004742270 */
[----:B------:R-:W-:Y:S10]  /*0eb0*/  @P6 BRA `(.L_x_13) ;  /* 0x0000000000c06947 */ /* 0x000ff40003800000 */
[----:B------:R-:W-:Y:S01]  /*0ec0*/  IABS R11, R4 ;  /* 0x00000004000b7213 */ /* 0x000fe20000000000 */
[----:B------:R-:W3:Y:S01]  /*0ed0*/  I2F.U32.RP R24, R4 ;  /* 0x0000000400187306 */ /* 0x000ee20000209000 */
[----:B------:R-:W-:-:S07]  /*0ee0*/  IADD3 R20, PT, PT, R5, -0x1, R4 ;  /* 0xffffffff05147810 */ /* 0x000fce0007ffe004 */
[----:B------:R-:W4:Y:S08]  /*0ef0*/  I2F.RP R22, R11 ;  /* 0x0000000b00167306 */ /* 0x000f300000209400 */
[----:B---3--:R-:W1:Y:S08]  /*0f00*/  MUFU.RCP R24, R24 ;  /* 0x0000001800187308 */ /* 0x008e700000001000 */
[----:B----4-:R-:W3:Y:S01]  /*0f10*/  MUFU.RCP R22, R22 ;  /* 0x0000001600167308 */ /* 0x010ee20000001000 */
[----:B-12---:R-:W-:-:S07]  /*0f20*/  VIADD R16, R24, 0xffffffe ;  /* 0x0ffffffe18107836 */ /* 0x006fce0000000000 */
[----:B0-----:R0:W-:Y:S01]  /*0f30*/  F2I.FTZ.U32.TRUNC.NTZ R17, R16 ;  /* 0x0000001000117305 */ /* 0x0011e2000021f000 */
[----:B---3--:R-:W-:Y:S01]  /*0f40*/  VIADD R18, R22, 0xffffffe ;  /* 0x0ffffffe16127836 */ /* 0x008fe20000000000 */
[----:B------:R-:W-:-:S06]  /*0f50*/  IABS R22, R20 ;  /* 0x0000001400167213 */ /* 0x000fcc0000000000 */
[----:B------:R1:W2:Y:S01]  /*0f60*/  F2I.FTZ.U32.TRUNC.NTZ R19, R18 ;  /* 0x0000001200137305 */ /* 0x0002a2000021f000 */
[----:B0-----:R-:W-:Y:S01]  /*0f70*/  MOV R16, RZ ;  /* 0x000000ff00107202 */ /* 0x001fe20000000f00 */
[----:B-1----:R-:W-:Y:S01]  /*0f80*/  IMAD.MOV.U32 R18, RZ, RZ, RZ ;  /* 0x000000ffff127224 */ /* 0x002fe200078e00ff */
[----:B--2---:R-:W-:-:S05]  /*0f90*/  IADD3 R26, PT, PT, RZ, -R19, RZ ;  /* 0x80000013ff1a7210 */ /* 0x004fca0007ffe0ff */
[----:B------:R-:W-:-:S04]  /*0fa0*/  IMAD R25, R26, R11, RZ ;  /* 0x0000000b1a197224 */ /* 0x000fc800078e02ff */
[----:B------:R-:W-:-:S04]  /*0fb0*/  IMAD.HI.U32 R25, R19, R25, R18 ;  /* 0x0000001913197227 */ /* 0x000fc800078e0012 */
[----:B------:R-:W-:Y:S02]  /*0fc0*/  IMAD.MOV R19, RZ, RZ, -R17 ;  /* 0x000000ffff137224 */ /* 0x000fe400078e0a11 */
[----:B------:R-:W-:-:S04]  /*0fd0*/  IMAD.HI.U32 R25, R25, R22, RZ ;  /* 0x0000001619197227 */ /* 0x000fc800078e00ff */
[----:B------:R-:W-:Y:S02]  /*0fe0*/  IMAD R19, R19, R4, RZ ;  /* 0x0000000413137224 */ /* 0x000fe400078e02ff */
[----:B------:R-:W-:Y:S02]  /*0ff0*/  IMAD.MOV R25, RZ, RZ, -R25 ;  /* 0x000000ffff197224 */ /* 0x000fe400078e0a19 */
[----:B------:R-:W-:Y:S01]  /*1000*/  IMAD.HI.U32 R16, R17, R19, R16 ;  /* 0x0000001311107227 */ /* 0x000fe200078e0010 */
[----:B------:R-:W-:-:S03]  /*1010*/  IADD3 R17, PT, PT, R7, -0x1, R4 ;  /* 0xffffffff07117810 */ /* 0x000fc60007ffe004 */
[----:B------:R-:W-:Y:S02]  /*1020*/  IMAD R22, R11, R25, R22 ;  /* 0x000000190b167224 */ /* 0x000fe400078e0216 */
[----:B------:R-:W-:-:S03]  /*1030*/  IMAD.HI.U32 R16, R16, R17, RZ ;  /* 0x0000001110107227 */ /* 0x000fc600078e00ff */
[----:B------:R-:W-:Y:S01]  /*1040*/  ISETP.GT.U32.AND P1, PT, R11, R22, PT ;  /* 0x000000160b00720c */ /* 0x000fe20003f24070 */
[----:B------:R-:W-:-:S04]  /*1050*/  IMAD.MOV R16, RZ, RZ, -R16 ;  /* 0x000000ffff107224 */ /* 0x000fc800078e0a10 */
[----:B------:R-:W-:Y:S01]  /*1060*/  IMAD R17, R4, R16, R17 ;  /* 0x0000001004117224 */ /* 0x000fe200078e0211 */
[----:B------:R-:W-:-:S04]  /*1070*/  LOP3.LUT R16, RZ, R4, RZ, 0x33, !PT ;  /* 0x00000004ff107212 */ /* 0x000fc800078e33ff */
[----:B------:R-:W-:-:S03]  /*1080*/  ISETP.GE.U32.AND P6, PT, R17, R4, PT ;  /* 0x000000041100720c */ /* 0x000fc60003fc6070 */
[----:B------:R-:W-:-:S05]  /*1090*/  @!P1 IMAD.IADD R22, R22, 0x1, -R11 ;  /* 0x0000000116169824 */ /* 0x000fca00078e0a0b */
[----:B------:R-:W-:-:S05]  /*10a0*/  ISETP.GT.U32.AND P1, PT, R11, R22, PT ;  /* 0x000000160b00720c */ /* 0x000fca0003f24070 */
[----:B------:R-:W-:Y:S01]  /*10b0*/  @P6 IMAD.IADD R17, R17, 0x1, -R4 ;  /* 0x0000000111116824 */ /* 0x000fe200078e0a04 */
[----:B------:R-:W-:-:S07]  /*10c0*/  ISETP.GE.AND P6, PT, R20, RZ, PT ;  /* 0x000000ff1400720c */ /* 0x000fce0003fc6270 */
[----:B------:R-:W-:Y:S02]  /*10d0*/  @!P1 IADD3 R22, PT, PT, R22, -R11, RZ ;  /* 0x8000000b16169210 */ /* 0x000fe40007ffe0ff */
[----:B------:R-:W-:-:S03]  /*10e0*/  ISETP.GE.U32.AND P1, PT, R17, R4, PT ;  /* 0x000000041100720c */ /* 0x000fc60003f26070 */
[----:B------:R-:W-:-:S04]  /*10f0*/  IMAD.MOV.U32 R11, RZ, RZ, R22 ;  /* 0x000000ffff0b7224 */ /* 0x000fc800078e0016 */
[----:B------:R-:W-:Y:S01]  /*1100*/  @!P6 IMAD.MOV R11, RZ, RZ, -R11 ;  /* 0x000000ffff0be224 */ /* 0x000fe200078e0a0b */
[----:B------:R-:W-:-:S05]  /*1110*/  ISETP.NE.U32.AND P6, PT, R4, RZ, PT ;  /* 0x000000ff0400720c */ /* 0x000fca0003fc5070 */
[----:B------:R-:W-:Y:S01]  /*1120*/  @P1 IMAD.IADD R17, R17, 0x1, -R4 ;  /* 0x0000000111111824 */ /* 0x000fe200078e0a04 */
[----:B------:R-:W-:-:S04]  /*1130*/  ISETP.NE.AND P1, PT, R4, RZ, PT ;  /* 0x000000ff0400720c */ /* 0x000fc80003f25270 */
[C---:B------:R-:W-:Y:S02]  /*1140*/  SEL R17, R16.reuse, R17, !P6 ;  /* 0x0000001110117207 */ /* 0x040fe40007000000 */
[----:B------:R-:W-:-:S05]  /*1150*/  SEL R11, R16, R11, !P1 ;  /* 0x0000000b100b7207 */ /* 0x000fca0004800000 */
[----:B------:R-:W-:-:S04]  /*1160*/  IMAD R11, R11, R4, R17 ;  /* 0x000000040b0b7224 */ /* 0x000fc800078e0211 */
[----:B------:R-:W-:-:S05]  /*1170*/  IMAD R11, R11, R4, R9 ;  /* 0x000000040b0b7224 */ /* 0x000fca00078e0209 */
[----:B------:R-:W-:-:S04]  /*1180*/  IADD3 R16, P1, PT, R11, UR10, RZ ;  /* 0x0000000a0b107c10 */ /* 0x000fc8000ff3e0ff */
[----:B------:R-:W-:-:S06]  /*1190*/  LEA.HI.X.SX32 R17, R11, UR11, 0x1, P1 ;  /* 0x0000000b0b117c11 */ /* 0x000fcc00088f0eff */
[----:B------:R-:W2:Y:S04]  /*11a0*/  LDG.E.U8 R17, desc[UR12][R16.64] ;  /* 0x0000000c10117981 */ /* 0x000ea8000c1e1100 */
[----:B--2---:R3:W-:Y:S02]  /*11b0*/  STS.U8 [R2+UR7+0x1], R17 ;  /* 0x0000011102007988 */ /* 0x0047e40008000007 */
.L_x_13:
[----:B------:R-:W-:Y:S05]  /*11c0*/  BSYNC.RECONVERGENT B0 ;  /* 0x0000000000007941 */ /* 0x000fea0003800200 */
.L_x_12:
[----:B------:R-:W-:Y:S01]  /*11d0*/  BSSY.RECONVERGENT B0, `(.L_x_14) ;  /* 0x0000035000007945 */ /* 0x000fe20003800200 */
[----:B------:R-:W-:-:S03]  /*11e0*/  LOP3.LUT P1, R11, R0, RZ, R2, 0xfa, !PT ;  /* 0x000000ff000b7212 */ /* 0x000fc6000782fa02 */
[----:B------:R-:W-:Y:S10]  /*11f0*/  @!P2 BRA `(.L_x_15) ;  /* 0x0000000000c8a947 */ /* 0x000ff40003800000 */
[----:B------:R-:W4:Y:S01]  /*1200*/  I2F.U32.RP R20, R4 ;  /* 0x0000000400147306 */ /* 0x000f220000209000 */
[----:B------:R-:W-:Y:S01]  /*1210*/  IABS R18, R4 ;  /* 0x0000000400127213 */ /* 0x000fe20000000000 */
[----:B-12---:R-:W-:Y:S01]  /*1220*/  IMAD.MOV.U32 R16, RZ, RZ, RZ ;  /* 0x000000ffff107224 */ /* 0x006fe200078e00ff */
[----:B------:R-:W-:-:S05]  /*1230*/  UIADD3 UR9, UPT, UPT, UR5, UR16, URZ ;  /* 0x0000001005097290 */ /* 0x000fca000fffe0ff */
[----:B------:R-:W1:Y:S08]  /*1240*/  I2F.RP R19, R18 ;  /* 0x0000001200137306 */ /* 0x000e700000209400 */
[----:B----4-:R-:W2:Y:S08]  /*1250*/  MUFU.RCP R20, R20 ;  /* 0x0000001400147308 */ /* 0x010eb00000001000 */
[----:B-1----:R-:W-:Y:S01]  /*1260*/  MUFU.RCP R19, R19 ;  /* 0x0000001300137308 */ /* 0x002fe20000001000 */
[----:B--2---:R-:W-:-:S07]  /*1270*/  IADD3 R22, PT, PT, R20, 0xffffffe, RZ ;  /* 0x0ffffffe14167810 */ /* 0x004fce0007ffe0ff */
[----:B0--3--:R-:W0:Y:S02]  /*1280*/  F2I.FTZ.U32.TRUNC.NTZ R17, R22 ;  /* 0x0000001600117305 */ /* 0x009e24000021f000 */
[----:B0-----:R-:W-:-:S04]  /*1290*/  IMAD.MOV R25, RZ, RZ, -R17 ;  /* 0x000000ffff197224 */ /* 0x001fc800078e0a11 */
[----:B------:R-:W-:-:S04]  /*12a0*/  IMAD R25, R25, R4, RZ ;  /* 0x0000000419197224 */ /* 0x000fc800078e02ff */
[----:B------:R-:W-:-:S04]  /*12b0*/  IMAD.HI.U32 R25, R17, R25, R16 ;  /* 0x0000001911197227 */ /* 0x000fc800078e0010 */
[----:B------:R-:W-:Y:S01]  /*12c0*/  VIADD R16, R19, 0xffffffe ;  /* 0x0ffffffe13107836 */ /* 0x000fe20000000000 */
[----:B------:R-:W-:Y:S01]  /*12d0*/  IADD3 R19, PT, PT, R5, -0x1, R4 ;  /* 0xffffffff05137810 */ /* 0x000fe20007ffe004 */
[----:B------:R-:W-:Y:S02]  /*12e0*/  IMAD.HI.U32 R25, R25, UR9, RZ ;  /* 0x0000000919197c27 */ /* 0x000fe4000f8e00ff */
[----:B------:R0:W1:Y:S01]  /*12f0*/  F2I.FTZ.U32.TRUNC.NTZ R17, R16 ;  /* 0x0000001000117305 */ /* 0x000062000021f000 */
[----:B------:R-:W-:Y:S02]  /*1300*/  IABS R20, R19 ;  /* 0x0000001300147213 */ /* 0x000fe40000000000 */
[----:B------:R-:W-:-:S05]  /*1310*/  IADD3 R25, PT, PT, -R25, RZ, RZ ;  /* 0x000000ff19197210 */ /* 0x000fca0007ffe1ff */
[----:B------:R-:W-:Y:S02]  /*1320*/  IMAD R25, R4, R25, UR9 ;  /* 0x0000000904197e24 */ /* 0x000fe4000f8e0219 */
[----:B0-----:R-:W-:-:S03]  /*1330*/  IMAD.MOV.U32 R16, RZ, RZ, RZ ;  /* 0x000000ffff107224 */ /* 0x001fc600078e00ff */
[----:B------:R-:W-:Y:S01]  /*1340*/  ISETP.GE.U32.AND P6, PT, R25, R4, PT ;  /* 0x000000041900720c */ /* 0x000fe20003fc6070 */
[----:B-1----:R-:W-:-:S04]  /*1350*/  IMAD.MOV R27, RZ, RZ, -R17 ;  /* 0x000000ffff1b7224 */ /* 0x002fc800078e0a11 */
[----:B------:R-:W-:-:S04]  /*1360*/  IMAD R27, R27, R18, RZ ;  /* 0x000000121b1b7224 */ /* 0x000fc800078e02ff */
[----:B------:R-:W-:Y:S01]  /*1370*/  IMAD.HI.U32 R27, R17, R27, R16 ;  /* 0x0000001b111b7227 */ /* 0x000fe200078e0010 */
[----:B------:R-:W-:Y:S02]  /*1380*/  MOV R16, R20 ;  /* 0x0000001400107202 */ /* 0x000fe40000000f00 */
[-C--:B------:R-:W-:Y:S01]  /*1390*/  LOP3.LUT R20, RZ, R4.reuse, RZ, 0x33, !PT ;  /* 0x00000004ff147212 */ /* 0x080fe200078e33ff */
[----:B------:R-:W-:Y:S01]  /*13a0*/  @P6 IMAD.IADD R25, R25, 0x1, -R4 ;  /* 0x0000000119196824 */ /* 0x000fe200078e0a04 */
[----:B------:R-:W-:Y:S01]  /*13b0*/  LOP3.LUT R17, RZ, R4, RZ, 0x33, !PT ;  /* 0x00000004ff117212 */ /* 0x000fe200078e33ff */
[----:B------:R-:W-:-:S03]  /*13c0*/  IMAD.HI.U32 R27, R27, R16, RZ ;  /* 0x000000101b1b7227 */ /* 0x000fc600078e00ff */
[----:B------:R-:W-:Y:S01]  /*13d0*/  ISETP.GE.U32.AND P6, PT, R25, R4, PT ;  /* 0x000000041900720c */ /* 0x000fe20003fc6070 */
[----:B------:R-:W-:-:S04]  /*13e0*/  IMAD.MOV R27, RZ, RZ, -R27 ;  /* 0x000000ffff1b7224 */ /* 0x000fc800078e0a1b */
[----:B------:R-:W-:-:S08]  /*13f0*/  IMAD R16, R18, R27, R16 ;  /* 0x0000001b12107224 */ /* 0x000fd000078e0210 */
[----:B------:R-:W-:Y:S01]  /*1400*/  @P6 IMAD.IADD R25, R25, 0x1, -R4 ;  /* 0x0000000119196824 */ /* 0x000fe200078e0a04 */
[----:B------:R-:W-:-:S04]  /*1410*/  ISETP.NE.U32.AND P6, PT, R4, RZ, PT ;  /* 0x000000ff0400720c */ /* 0x000fc80003fc5070 */
[----:B------:R-:W-:Y:S02]  /*1420*/  SEL R25, R20, R25, !P6 ;  /* 0x0000001914197207 */ /* 0x000fe40007000000 */
[----:B------:R-:W-:-:S13]  /*1430*/  ISETP.GT.U32.AND P6, PT, R18, R16, PT ;  /* 0x000000101200720c */ /* 0x000fda0003fc4070 */
[----:B------:R-:W-:-:S05]  /*1440*/  @!P6 IMAD.IADD R16, R16, 0x1, -R18 ;  /* 0x000000011010e824 */ /* 0x000fca00078e0a12 */
[----:B------:R-:W-:-:S13]  /*1450*/  ISETP.GT.U32.AND P6, PT, R18, R16, PT ;  /* 0x000000101200720c */ /* 0x000fda0003fc4070 */
[----:B------:R-:W-:Y:S02]  /*1460*/  @!P6 IADD3 R16, PT, PT, R16, -R18, RZ ;  /* 0x800000121010e210 */ /* 0x000fe40007ffe0ff */
[----:B------:R-:W-:-:S13]  /*1470*/  ISETP.GE.AND P6, PT, R19, RZ, PT ;  /* 0x000000ff1300720c */ /* 0x000fda0003fc6270 */
[----:B------:R-:W-:Y:S01]  /*1480*/  @!P6 IMAD.MOV R16, RZ, RZ, -R16 ;  /* 0x000000ffff10e224 */ /* 0x000fe200078e0a10 */
[----:B------:R-:W-:-:S04]  /*1490*/  ISETP.NE.AND P6, PT, R4, RZ, PT ;  /* 0x000000ff0400720c */ /* 0x000fc80003fc5270 */
[----:B------:R-:W-:-:S05]  /*14a0*/  SEL R17, R17, R16, !P6 ;  /* 0x0000001011117207 */ /* 0x000fca0007000000 */
[----:B------:R-:W-:-:S04]  /*14b0*/  IMAD R17, R17, R4, R25 ;  /* 0x0000000411117224 */ /* 0x000fc800078e0219 */
[----:B------:R-:W-:-:S05]  /*14c0*/  IMAD R17, R17, R4, R9 ;  /* 0x0000000411117224 */ /* 0x000fca00078e0209 */
[----:B------:R-:W-:-:S04]  /*14d0*/  IADD3 R16, P6, PT, R17, UR10, RZ ;  /* 0x0000000a11107c10 */ /* 0x000fc8000ffde0ff */
[----:B------:R-:W-:-:S06]  /*14e0*/  LEA.HI.X.SX32 R17, R17, UR11, 0x1, P6 ;  /* 0x0000000b11117c11 */ /* 0x000fcc000b0f0eff */
[----:B------:R-:W2:Y:S01]  /*14f0*/  LDG.E.U8 R17, desc[UR12][R16.64] ;  /* 0x0000000c10117981 */ /* 0x000ea2000c1e1100 */
[----:B------:R-:W-:-:S09]  /*1500*/  UIMAD UR9, UR16, 0xa, UR7 ;  /* 0x0000000a100978a4 */ /* 0x000fd2000f8e0207 */
[----:B--2---:R4:W-:Y:S03]  /*1510*/  STS.U8 [R2+UR9+0xb], R17 ;  /* 0x00000b1102007988 */ /* 0x0049e60008000009 */
.L_x_15:
[----:B------:R-:W-:Y:S05]  /*1520*/  BSYNC.RECONVERGENT B0 ;  /* 0x0000000000007941 */ /* 0x000fea0003800200 */
.L_x_14:
[----:B------:R-:W-:Y:S04]  /*1530*/  BSSY.RECONVERGENT B0, `(.L_x_16) ;  /* 0x0000035000007945 */ /* 0x000fe80003800200 */
[----:B------:R-:W-:Y:S05]  /*1540*/  @P1 BRA `(.L_x_17) ;  /* 0x0000000000cc1947 */ /* 0x000fea0003800000 */
[----:B------:R-:W-:Y:S01]  /*1550*/  IABS R20, R4 ;  /* 0x0000000400147213 */ /* 0x000fe20000000000 */
[----:B------:R-:W5:Y:S01]  /*1560*/  I2F.U32.RP R26, R4 ;  /* 0x00000004001a7306 */ /* 0x000f620000209000 */
[----:B------:R-:W-:-:S04]  /*1570*/  IADD3 R22, PT, PT, R5, -0x1, R4 ;  /* 0xffffffff05167810 */ /* 0x000fc80007ffe004 */
[----:B------:R-:W-:-:S03]  /*1580*/  IABS R27, R22 ;  /* 0x00000016001b7213 */ /* 0x000fc60000000000 */
[----:B------:R-:W0:Y:S08]  /*1590*/  I2F.RP R24, R20 ;  /* 0x0000001400187306 */ /* 0x000e300000209400 */
[----:B-----5:R-:W1:Y:S08]  /*15a0*/  MUFU.RCP R26, R26 ;  /* 0x0000001a001a7308 */ /* 0x020e700000001000 */
[----:B0-----:R-:W0:Y:S01]  /*15b0*/  MUFU.RCP R24, R24 ;  /* 0x0000001800187308 */ /* 0x001e220000001000 */
[----:B-12---:R-:W-:-:S07]  /*15c0*/  VIADD R16, R26, 0xffffffe ;  /* 0x0ffffffe1a107836 */ /* 0x006fce0000000000 */
[----:B---34-:R1:W-:Y:S01]  /*15d0*/  F2I.FTZ.U32.TRUNC.NTZ R17, R16 ;  /* 0x0000001000117305 */ /* 0x0183e2000021f000 */
[----:B0-----:R-:W-:-:S07]  /*15e0*/  VIADD R18, R24, 0xffffffe ;  /* 0x0ffffffe18127836 */ /* 0x001fce0000000000 */
[----:B------:R0:W2:Y:S01]  /*15f0*/  F2I.FTZ.U32.TRUNC.NTZ R19, R18 ;  /* 0x0000001200137305 */ /* 0x0000a2000021f000 */
[----:B-1----:R-:W-:Y:S02]  /*1600*/  IMAD.MOV.U32 R16, RZ, RZ, RZ ;  /* 0x000000ffff107224 */ /* 0x002fe400078e00ff */
[----:B0-----:R-:W-:Y:S01]  /*1610*/  IMAD.MOV.U32 R18, RZ, RZ, RZ ;  /* 0x000000ffff127224 */ /* 0x001fe200078e00ff */
[----:B--2---:R-:W-:-:S05]  /*1620*/  IADD3 R25, PT, PT, RZ, -R19, RZ ;  /* 0x80000013ff197210 */ /* 0x004fca0007ffe0ff */
[----:B------:R-:W-:-:S04]  /*1630*/  IMAD R25, R25, R20, RZ ;  /* 0x0000001419197224 */ /* 0x000fc800078e02ff */
[----:B------:R-:W-:-:S04]  /*1640*/  IMAD.HI.U32 R25, R19, R25, R18 ;  /* 0x0000001913197227 */ /* 0x000fc800078e0012 */
[----:B------:R-:W-:Y:S02]  /*1650*/  IMAD.MOV.U32 R19, RZ, RZ, R27 ;  /* 0x000000ffff137224 */ /* 0x000fe400078e001b */
[----:B------:R-:W-:Y:S02]  /*1660*/  IMAD.MOV R27, RZ, RZ, -R17 ;  /* 0x000000ffff1b7224 */ /* 0x000fe400078e0a11 */
[----:B------:R-:W-:-:S04]  /*1670*/  IMAD.HI.U32 R25, R25, R19, RZ ;  /* 0x0000001319197227 */ /* 0x000fc800078e00ff */
[----:B------:R-:W-:Y:S01]  /*1680*/  IMAD R27, R27, R4, RZ ;  /* 0x000000041b1b7224 */ /* 0x000fe200078e02ff */
[----:B------:R-:W-:-:S03]  /*1690*/  IADD3 R25, PT, PT, -R25, RZ, RZ ;  /* 0x000000ff19197210 */ /* 0x000fc60007ffe1ff */
[----:B------:R-:W-:Y:S01]  /*16a0*/  IMAD.HI.U32 R18, R17, R27, R16 ;  /* 0x0000001b11127227 */ /* 0x000fe200078e0010 */
[----:B------:R-:W-:-:S03]  /*16b0*/  IADD3 R17, PT, PT, R9, -0x1, R4 ;  /* 0xffffffff09117810 */ /* 0x000fc60007ffe004 */
[----:B------:R-:W-:Y:S02]  /*16c0*/  IMAD R16, R20, R25, R19 ;  /* 0x0000001914107224 */ /* 0x000fe400078e0213 */
[----:B------:R-:W-:-:S03]  /*16d0*/  IMAD.HI.U32 R18, R18, R17, RZ ;  /* 0x0000001112127227 */ /* 0x000fc600078e00ff */
[----:B------:R-:W-:Y:S01]  /*16e0*/  ISETP.GT.U32.AND P1, PT, R20, R16, PT ;  /* 0x000000101400720c */ /* 0x000fe20003f24070 */
[----:B------:R-:W-:-:S04]  /*16f0*/  IMAD.MOV R18, RZ, RZ, -R18 ;  /* 0x000000ffff127224 */ /* 0x000fc800078e0a12 */
[C---:B------:R-:W-:Y:S01]  /*1700*/  IMAD R19, R4.reuse, R18, R17 ;  /* 0x0000001204137224 */ /* 0x040fe200078e0211 */
[-C--:B------:R-:W-:Y:S01]  /*1710*/  LOP3.LUT R17, RZ, R4.reuse, RZ, 0x33, !PT ;  /* 0x00000004ff117212 */ /* 0x080fe200078e33ff */
[----:B------:R-:W-:-:S03]  /*1720*/  IMAD R18, R4, R4, RZ ;  /* 0x0000000404127224 */ /* 0x000fc600078e02ff */
[----:B------:R-:W-:-:S03]  /*1730*/  ISETP.GE.U32.AND P6, PT, R19, R4, PT ;  /* 0x000000041300720c */ /* 0x000fc60003fc6070 */
[----:B------:R-:W-:-:S05]  /*1740*/  @!P1 IMAD.IADD R16, R16, 0x1, -R20 ;  /* 0x0000000110109824 */ /* 0x000fca00078e0a14 */
[----:B------:R-:W-:-:S05]  /*1750*/  ISETP.GT.U32.AND P1, PT, R20, R16, PT ;  /* 0x000000101400720c */ /* 0x000fca0003f24070 */
[----:B------:R-:W-:Y:S02]  /*1760*/  @P6 IADD3 R19, PT, PT, R19, -R4, RZ ;  /* 0x8000000413136210 */ /* 0x000fe40007ffe0ff */
[----:B------:R-:W-:-:S06]  /*1770*/  ISETP.GE.AND P6, PT, R22, RZ, PT ;  /* 0x000000ff1600720c */ /* 0x000fcc0003fc6270 */
[----:B------:R-:W-:Y:S01]  /*1780*/  @!P1 IMAD.IADD R16, R16, 0x1, -R20 ;  /* 0x0000000110109824 */ /* 0x000fe200078e0a14 */
[----:B------:R-:W-:-:S06]  /*1790*/  ISETP.GE.U32.AND P1, PT, R19, R4, PT ;  /* 0x000000041300720c */ /* 0x000fcc0003f26070 */
[----:B------:R-:W-:Y:S01]  /*17a0*/  @!P6 IMAD.MOV R16, RZ, RZ, -R16 ;  /* 0x000000ffff10e224 */ /* 0x000fe200078e0a10 */
[----:B------:R-:W-:-:S06]  /*17b0*/  ISETP.NE.U32.AND P6, PT, R4, RZ, PT ;  /* 0x000000ff0400720c */ /* 0x000fcc0003fc5070 */
[----:B------:R-:W-:Y:S01]  /*17c0*/  @P1 IMAD.IADD R19, R19, 0x1, -R4 ;  /* 0x0000000113131824 */ /* 0x000fe200078e0a04 */
[----:B------:R-:W-:-:S04]  /*17d0*/  ISETP.NE.AND P1, PT, R4, RZ, PT ;  /* 0x000000ff0400720c */ /* 0x000fc80003f25270 */
[C---:B------:R-:W-:Y:S02]  /*17e0*/  SEL R19, R17.reuse, R19, !P6 ;  /* 0x0000001311137207 */ /* 0x040fe40007000000 */
[----:B------:R-:W-:-:S03]  /*17f0*/  SEL R16, R17, R16, !P1 ;  /* 0x0000001011107207 */ /* 0x000fc60004800000 */
[----:B------:R-:W-:-:S04]  /*1800*/  IMAD R17, R7, R4, R19 ;  /* 0x0000000407117224 */ /* 0x000fc800078e0213 */
[----:B------:R-:W-:-:S05]  /*1810*/  IMAD R17, R18, R16, R17 ;  /* 0x0000001012117224 */ /* 0x000fca00078e0211 */
[----:B------:R-:W-:-:S04]  /*1820*/  IADD3 R16, P1, PT, R17, UR10, RZ ;  /* 0x0000000a11107c10 */ /* 0x000fc8000ff3e0ff */
[----:B------:R-:W-:-:S05]  /*1830*/  LEA.HI.X.SX32 R17, R17, UR11, 0x1, P1 ;  /* 0x0000000b11117c11 */ /* 0x000fca00088f0eff */
[----:B------:R-:W2:Y:S01]  /*1840*/  LDG.E.U8 R16, desc[UR12][R16.64] ;  /* 0x0000000c10107981 */ /* 0x000ea2000c1e1100 */
[----:B------:R-:W-:-:S05]  /*1850*/  HFMA2 R18, -RZ, RZ, 0, 5.9604644775390625e-07 ;  /* 0x0000000aff127431 */ /* 0x000fca00000001ff */
[----:B------:R-:W-:-:S05]  /*1860*/  IMAD R19, R3, R18, UR7 ;  /* 0x0000000703137e24 */ /* 0x000fca000f8e0212 */
[----:B--2---:R0:W-:Y:S02]  /*1870*/  STS.U8 [R19+0xa], R16 ;  /* 0x00000a1013007388 */ /* 0x0041e40000000000 */
.L_x_17:
[----:B------:R-:W-:Y:S05]  /*1880*/  BSYNC.RECONVERGENT B0 ;  /* 0x0000000000007941 */ /* 0x000fea0003800200 */
.L_x_16:
[----:B------:R-:W-:Y:S01]  /*1890*/  ISETP.NE.OR P1, PT, R0, RZ, P3 ;  /* 0x000000ff0000720c */ /* 0x000fe20001f25670 */
[----:B------:R-:W-:-:S12]  /*18a0*/  BSSY.RECONVERGENT B0, `(.L_x_18) ;  /* 0x0000035000007945 */ /* 0x000fd80003800200 */
[----:B------:R-:W-:Y:S05]  /*18b0*/  @P1 BRA `(.L_x_19) ;  /* 0x0000000000cc1947 */ /* 0x000fea0003800000 */
[----:B------:R-:W-:Y:S01]  /*18c0*/  IABS R0, R4 ;  /* 0x0000000400007213 */ /* 0x000fe20000000000 */
[----:B------:R-:W5:Y:S01]  /*18d0*/  I2F.U32.RP R24, R4 ;  /* 0x0000000400187306 */ /* 0x000f620000209000 */
[----:B------:R-:W-:Y:S01]  /*18e0*/  IADD3 R20, PT, PT, R5, -0x1, R4 ;  /* 0xffffffff05147810 */ /* 0x000fe20007ffe004 */
[----:B------:R-:W-:-:S03]  /*18f0*/  UIADD3 UR9, UPT, UPT, UR6, UR17, URZ ;  /* 0x0000001106097290 */ /* 0x000fc6000fffe0ff */
[----:B------:R-:W-:-:S03]  /*1900*/  IABS R25, R20 ;  /* 0x0000001400197213 */ /* 0x000fc60000000000 */
[----:B------:R-:W0:Y:S08]  /*1910*/  I2F.RP R22, R0 ;  /* 0x0000000000167306 */ /* 0x000e300000209400 */
[----:B-----5:R-:W3:Y:S08]  /*1920*/  MUFU.RCP R24, R24 ;  /* 0x0000001800187308 */ /* 0x020ef00000001000 */
[----:B0-----:R-:W0:Y:S01]  /*1930*/  MUFU.RCP R22, R22 ;  /* 0x0000001600167308 */ /* 0x001e220000001000 */
[----:B---34-:R-:W-:-:S07]  /*1940*/  VIADD R17, R24, 0xffffffe ;  /* 0x0ffffffe18117836 */ /* 0x018fce0000000000 */
[----:B------:R-:W-:Y:S01]  /*1950*/  F2I.FTZ.U32.TRUNC.NTZ R17, R17 ;  /* 0x0000001100117305 */ /* 0x000fe2000021f000 */
[----:B0-----:R-:W-:-:S07]  /*1960*/  VIADD R18, R22, 0xffffffe ;  /* 0x0ffffffe16127836 */ /* 0x001fce0000000000 */
[----:B-12---:R0:W1:Y:S02]  /*1970*/  F2I.FTZ.U32.TRUNC.NTZ R19, R18 ;  /* 0x0000001200137305 */ /* 0x006064000021f000 */
[----:B0-----:R-:W-:Y:S01]  /*1980*/  MOV R18, RZ ;  /* 0x000000ff00127202 */ /* 0x001fe20000000f00 */
[----:B-1----:R-:W-:-:S04]  /*1990*/  IMAD.MOV R27, RZ, RZ, -R19 ;  /* 0x000000ffff1b7224 */ /* 0x002fc800078e0a13 */
[----:B------:R-:W-:-:S04]  /*19a0*/  IMAD R27, R27, R0, RZ ;  /* 0x000000001b1b7224 */ /* 0x000fc800078e02ff */
[----:B------:R-:W-:-:S04]  /*19b0*/  IMAD.HI.U32 R16, R19, R27, R18 ;  /* 0x0000001b13107227 */ /* 0x000fc800078e0012 */
[----:B------:R-:W-:Y:S02]  /*19c0*/  IMAD.MOV R19, RZ, RZ, -R17 ;  /* 0x000000ffff137224 */ /* 0x000fe400078e0a11 */
[----:B------:R-:W-:-:S04]  /*19d0*/  IMAD.HI.U32 R16, R16, R25, RZ ;  /* 0x0000001910107227 */ /* 0x000fc800078e00ff */
[----:B------:R-:W-:Y:S02]  /*19e0*/  IMAD.MOV R18, RZ, RZ, -R16 ;  /* 0x000000ffff127224 */ /* 0x000fe400078e0a10 */
[----:B------:R-:W-:Y:S02]  /*19f0*/  IMAD R19, R19, R4, RZ ;  /* 0x0000000413137224 */ /* 0x000fe400078e02ff */
[----:B------:R-:W-:Y:S02]  /*1a00*/  IMAD.MOV.U32 R16, RZ, RZ, RZ ;  /* 0x000000ffff107224 */ /* 0x000fe400078e00ff */
[C---:B------:R-:W-:Y:S02]  /*1a10*/  IMAD R25, R0.reuse, R18, R25 ;  /* 0x0000001200197224 */ /* 0x040fe400078e0219 */
[----:B------:R-:W-:Y:S01]  /*1a20*/  IMAD.HI.U32 R19, R17, R19, R16 ;  /* 0x0000001311137227 */ /* 0x000fe200078e0010 */
[-C--:B------:R-:W-:Y:S02]  /*1a30*/  LOP3.LUT R17, RZ, R4.reuse, RZ, 0x33, !PT ;  /* 0x00000004ff117212 */ /* 0x080fe400078e33ff */
[----:B------:R-:W-:Y:S01]  /*1a40*/  ISETP.GT.U32.AND P1, PT, R0, R25, PT ;  /* 0x000000190000720c */ /* 0x000fe20003f24070 */
[----:B------:R-:W-:-:S02]  /*1a50*/  IMAD R16, R4, R4, RZ ;  /* 0x0000000404107224 */ /* 0x000fc400078e02ff */
[----:B------:R-:W-:-:S05]  /*1a60*/  IMAD.HI.U32 R19, R19, UR9, RZ ;  /* 0x0000000913137c27 */ /* 0x000fca000f8e00ff */
[----:B------:R-:W-:-:S05]  /*1a70*/  IADD3 R19, PT, PT, -R19, RZ, RZ ;  /* 0x000000ff13137210 */ /* 0x000fca0007ffe1ff */
[----:B------:R-:W-:Y:S02]  /*1a80*/  IMAD R19, R4, R19, UR9 ;  /* 0x0000000904137e24 */ /* 0x000fe4000f8e0213 */
[----:B------:R-:W-:-:S03]  /*1a90*/  @!P1 IMAD.IADD R25, R25, 0x1, -R0 ;  /* 0x0000000119199824 */ /* 0x000fc600078e0a00 */
[----:B------:R-:W-:Y:S02]  /*1aa0*/  ISETP.GE.U32.AND P6, PT, R19, R4, PT ;  /* 0x000000041300720c */ /* 0x000fe40003fc6070 */
[----:B------:R-:W-:-:S11]  /*1ab0*/  ISETP.GT.U32.AND P1, PT, R0, R25, PT ;  /* 0x000000190000720c */ /* 0x000fd60003f24070 */
[----:B------:R-:W-:Y:S01]  /*1ac0*/  @P6 IMAD.IADD R19, R19, 0x1, -R4 ;  /* 0x0000000113136824 */ /* 0x000fe200078e0a04 */
[----:B------:R-:W-:Y:S01]  /*1ad0*/  ISETP.GE.AND P6, PT, R20, RZ, PT ;  /* 0x000000ff1400720c */ /* 0x000fe20003fc6270 */
[----:B------:R-:W-:-:S03]  /*1ae0*/  @!P1 IMAD.IADD R25, R25, 0x1, -R0 ;  /* 0x0000000119199824 */ /* 0x000fc600078e0a00 */
[----:B------:R-:W-:Y:S02]  /*1af0*/  ISETP.GE.U32.AND P1, PT, R19, R4, PT ;  /* 0x000000041300720c */ /* 0x000fe40003f26070 */
[----:B------:R-:W-:-:S07]  /*1b00*/  MOV R0, R25 ;  /* 0x0000001900007202 */ /* 0x000fce0000000f00 */
[----:B------:R-:W-:Y:S01]  /*1b10*/  @!P6 IMAD.MOV R0, RZ, RZ, -R0 ;  /* 0x000000ffff00e224 */ /* 0x000fe200078e0a00 */
[----:B------:R-:W-:-:S03]  /*1b20*/  ISETP.NE.U32.AND P6, PT, R4, RZ, PT ;  /* 0x000000ff0400720c */ /* 0x000fc60003fc5070 */
        /* <DEDUP_REMOVED lines=9> */
[----:B------:R-:W-:-:S04]  /*1bc0*/  IMAD.MOV.U32 R0, RZ, RZ, 0xa ;  /* 0x0000000aff007424 */ /* 0x000fc800078e00ff */
[----:B------:R-:W-:-:S05]  /*1bd0*/  IMAD R19, R3, R0, UR7 ;  /* 0x0000000703137e24 */ /* 0x000fca000f8e0200 */
[----:B--2---:R0:W-:Y:S02]  /*1be0*/  STS.U8 [R19+UR17+0xb], R16 ;  /* 0x00000b1013007988 */ /* 0x0041e40008000011 */
.L_x_19:
[----:B------:R-:W-:Y:S05]  /*1bf0*/  BSYNC.RECONVERGENT B0 ;  /* 0x0000000000007941 */ /* 0x000fea0003800200 */
.L_x_18:
[C---:B------:R-:W-:Y:S01]  /*1c00*/  ISETP.NE.AND P1, PT, R8.reuse, UR15, PT ;  /* 0x0000000f08007c0c */ /* 0x040fe2000bf25270 */
[----:B------:R-:W-:Y:S01]  /*1c10*/  BSSY.RECONVERGENT B0, `(.L_x_20) ;  /* 0x0000036000007945 */ /* 0x000fe20003800200 */
[----:B------:R-:W-:Y:S02]  /*1c20*/  ISETP.EQ.AND P0, PT, R8, UR15, !P0 ;  /* 0x0000000f08007c0c */ /* 0x000fe4000c702270 */
[----:B------:R-:W-:Y:S02]  /*1c30*/  ISETP.EQ.AND P1, PT, R3, RZ, !P1 ;  /* 0x000000ff0300720c */ /* 0x000fe40004f22270 */
[----:B------:R-:W-:-:S11]  /*1c40*/  ISETP.NE.OR P5, PT, R2, RZ, P5 ;  /* 0x000000ff0200720c */ /* 0x000fd60002fa5670 */
[----:B------:R-:W-:Y:S05]  /*1c50*/  @!P1 BRA `(.L_x_21) ;  /* 0x0000000000c49947 */ /* 0x000fea0003800000 */
[----:B------:R-:W-:Y:S01]  /*1c60*/  IABS R0, R4 ;  /* 0x0000000400007213 */ /* 0x000fe20000000000 */
[----:B------:R-:W-:Y:S01]  /*1c70*/  UIADD3 UR9, UPT, UPT, UR4, UR15, URZ ;  /* 0x0000000f04097290 */ /* 0x000fe2000fffe0ff */
[----:B------:R-:W5:Y:S01]  /*1c80*/  I2F.U32.RP R20, R4 ;  /* 0x0000000400147306 */ /* 0x000f620000209000 */
[----:B------:R-:W-:-:S04]  /*1c90*/  IADD3 R25, PT, PT, R7, -0x1, R4 ;  /* 0xffffffff07197810 */ /* 0x000fc80007ffe004 */
[----:B------:R-:W-:-:S03]  /*1ca0*/  IABS R22, UR9 ;  /* 0x0000000900167c13 */ /* 0x000fc60008000000 */
[----:B------:R-:W0:Y:S08]  /*1cb0*/  I2F.RP R18, R0 ;  /* 0x0000000000127306 */ /* 0x000e300000209400 */
[----:B-----5:R-:W-:Y:S08]  /*1cc0*/  MUFU.RCP R20, R20 ;  /* 0x0000001400147308 */ /* 0x020ff00000001000 */
[----:B0-----:R-:W1:Y:S02]  /*1cd0*/  MUFU.RCP R18, R18 ;  /* 0x0000001200127308 */ /* 0x001e640000001000 */
[----:B-12---:R-:W-:-:S06]  /*1ce0*/  IADD3 R16, PT, PT, R18, 0xffffffe, RZ ;  /* 0x0ffffffe12107810 */ /* 0x006fcc0007ffe0ff */
[----:B---34-:R0:W1:Y:S02]  /*1cf0*/  F2I.FTZ.U32.TRUNC.NTZ R17, R16 ;  /* 0x0000001000117305 */ /* 0x018064000021f000 */
[----:B0-----:R-:W-:Y:S02]  /*1d00*/  IMAD.MOV.U32 R16, RZ, RZ, RZ ;  /* 0x000000ffff107224 */ /* 0x001fe400078e00ff */
[----:B-1----:R-:W-:-:S04]  /*1d10*/  IMAD.MOV R19, RZ, RZ, -R17 ;  /* 0x000000ffff137224 */ /* 0x002fc800078e0a11 */
[----:B------:R-:W-:-:S04]  /*1d20*/  IMAD R19, R19, R0, RZ ;  /* 0x0000000013137224 */ /* 0x000fc800078e02ff */
[----:B------:R-:W-:-:S04]  /*1d30*/  IMAD.HI.U32 R19, R17, R19, R16 ;  /* 0x0000001311137227 */ /* 0x000fc800078e0010 */
[----:B------:R-:W-:Y:S02]  /*1d40*/  IMAD.MOV.U32 R17, RZ, RZ, R22 ;  /* 0x000000ffff117224 */ /* 0x000fe400078e0016 */
[----:B------:R-:W-:Y:S02]  /*1d50*/  VIADD R16, R20, 0xffffffe ;  /* 0x0ffffffe14107836 */ /* 0x000fe40000000000 */
[----:B------:R-:W-:-:S05]  /*1d60*/  IMAD.HI.U32 R19, R19, R17, RZ ;  /* 0x0000001113137227 */ /* 0x000fca00078e00ff */
[----:B------:R-:W-:-:S05]  /*1d70*/  IADD3 R19, PT, PT, -R19, RZ, RZ ;  /* 0x000000ff13137210 */ /* 0x000fca0007ffe1ff */
[C---:B------:R-:W-:Y:S02]  /*1d80*/  IMAD R19, R0.reuse, R19, R17 ;  /* 0x0000001300137224 */ /* 0x040fe400078e0211 */
[----:B------:R0:W1:Y:S03]  /*1d90*/  F2I.FTZ.U32.TRUNC.NTZ R17, R16 ;  /* 0x0000001000117305 */ /* 0x000066000021f000 */
[----:B------:R-:W-:Y:S01]  /*1da0*/  ISETP.GT.U32.AND P6, PT, R0, R19, PT ;  /* 0x000000130000720c */ /* 0x000fe20003fc4070 */
[----:B0-----:R-:W-:Y:S02]  /*1db0*/  HFMA2 R16, -RZ, RZ, 0, 0 ;  /* 0x00000000ff107431 */ /* 0x001fe400000001ff */
[----:B-1----:R-:W-:-:S10]  /*1dc0*/  IMAD.MOV R27, RZ, RZ, -R17 ;  /* 0x000000ffff1b7224 */ /* 0x002fd400078e0a11 */
[----:B------:R-:W-:Y:S02]  /*1dd0*/  @!P6 IMAD.IADD R19, R19, 0x1, -R0 ;  /* 0x000000011313e824 */ /* 0x000fe400078e0a00 */
[----:B------:R-:W-:-:S03]  /*1de0*/  IMAD R27, R27, R4, RZ ;  /* 0x000000041b1b7224 */ /* 0x000fc600078e02ff */
[----:B------:R-:W-:Y:S01]  /*1df0*/  ISETP.GT.U32.AND P6, PT, R0, R19, PT ;  /* 0x000000130000720c */ /* 0x000fe20003fc4070 */
[----:B------:R-:W-:-:S06]  /*1e00*/  IMAD.HI.U32 R18, R17, R27, R16 ;  /* 0x0000001b11127227 */ /* 0x000fcc00078e0010 */
[----:B------:R-:W-:-:S04]  /*1e10*/  IMAD.HI.U32 R18, R18, R25, RZ ;  /* 0x0000001912127227 */ /* 0x000fc800078e00ff */
[----:B------:R-:W-:Y:S02]  /*1e20*/  IMAD.MOV R18, RZ, RZ, -R18 ;  /* 0x000000ffff127224 */ /* 0x000fe400078e0a12 */
[----:B------:R-:W-:Y:S01]  /*1e30*/  @!P6 IMAD.IADD R19, R19, 0x1, -R0 ;  /* 0x000000011313e824 */ /* 0x000fe200078e0a00 */
[----:B------:R-:W-:Y:S01]  /*1e40*/  ISETP.LE.AND P6, PT, RZ, UR9, PT ;  /* 0x00000009ff007c0c */ /* 0x000fe2000bfc3270 */
[----:B------:R-:W-:Y:S02]  /*1e50*/  IMAD R25, R4, R18, R25 ;  /* 0x0000001204197224 */ /* 0x000fe400078e0219 */
[----:B------:R-:W-:Y:S01]  /*1e60*/  IMAD.MOV.U32 R0, RZ, RZ, R19 ;  /* 0x000000ffff007224 */ /* 0x000fe200078e0013 */
[----:B------:R-:W-:-:S09]  /*1e70*/  LOP3.LUT R19, RZ, R4, RZ, 0x33, !PT ;  /* 0x00000004ff137212 */ /* 0x000fd200078e33ff */
[----:B------:R-:W-:Y:S02]  /*1e80*/  @!P6 IADD3 R0, PT, PT, -R0, RZ, RZ ;  /* 0x000000ff0000e210 */ /* 0x000fe40007ffe1ff */
[----:B------:R-:W-:-:S04]  /*1e90*/  ISETP.NE.AND P6, PT, R4, RZ, PT ;  /* 0x000000ff0400720c */ /* 0x000fc80003fc5270 */
[----:B------:R-:W-:Y:S02]  /*1ea0*/  SEL R17, R19, R0, !P6 ;  /* 0x0000000013117207 */ /* 0x000fe40007000000 */
[----:B------:R-:W-:-:S13]  /*1eb0*/  ISETP.GE.U32.AND P6, PT, R25, R4, PT ;  /* 0x000000041900720c */ /* 0x000fda0003fc6070 */
[----:B------:R-:W-:-:S05]  /*1ec0*/  @P6 IMAD.IADD R25, R25, 0x1, -R4 ;  /* 0x0000000119196824 */ /* 0x000fca00078e0a04 */
[----:B------:R-:W-:-:S13]  /*1ed0*/  ISETP.GE.U32.AND P6, PT, R25, R4, PT ;  /* 0x000000041900720c */ /* 0x000fda0003fc6070 */
[----:B------:R-:W-:Y:S01]  /*1ee0*/  @P6 IMAD.IADD R25, R25, 0x1, -R4 ;  /* 0x0000000119196824 */ /* 0x000fe200078e0a04 */
[----:B------:R-:W-:-:S04]  /*1ef0*/  ISETP.NE.U32.AND P6, PT, R4, RZ, PT ;  /* 0x000000ff0400720c */ /* 0x000fc80003fc5070 */
[----:B------:R-:W-:-:S05]  /*1f00*/  SEL R19, R19, R25, !P6 ;  /* 0x0000001913137207 */ /* 0x000fca0007000000 */
[----:B------:R-:W-:-:S04]  /*1f10*/  IMAD R17, R17, R4, R19 ;  /* 0x0000000411117224 */ /* 0x000fc800078e0213 */
[----:B------:R-:W-:-:S05]  /*1f20*/  IMAD R17, R17, R4, R9 ;  /* 0x0000000411117224 */ /* 0x000fca00078e0209 */
[----:B------:R-:W-:-:S04]  /*1f30*/  IADD3 R16, P6, PT, R17, UR10, RZ ;  /* 0x0000000a11107c10 */ /* 0x000fc8000ffde0ff */
[----:B------:R-:W-:-:S06]  /*1f40*/  LEA.HI.X.SX32 R17, R17, UR11, 0x1, P6 ;  /* 0x0000000b11117c11 */ /* 0x000fcc000b0f0eff */
[----:B------:R-:W2:Y:S04]  /*1f50*/  LDG.E.U8 R17, desc[UR12][R16.64] ;  /* 0x0000000c10117981 */ /* 0x000ea8000c1e1100 */
[----:B--2---:R0:W-:Y:S02]  /*1f60*/  STS.U8 [R2+UR8+0x65], R17 ;  /* 0x0000651102007988 */ /* 0x0041e40008000008 */
.L_x_21:
[----:B------:R-:W-:Y:S05]  /*1f70*/  BSYNC.RECONVERGENT B0 ;  /* 0x0000000000007941 */ /* 0x000fea0003800200 */
.L_x_20:
[----:B------:R-:W-:Y:S04]  /*1f80*/  BSSY.RECONVERGENT B0, `(.L_x_22) ;  /* 0x0000035000007945 */ /* 0x000fe80003800200 */
[----:B------:R-:W-:Y:S05]  /*1f90*/  @!P0 BRA `(.L_x_23) ;  /* 0x0000000000cc8947 */ /* 0x000fea0003800000 */
[----:B------:R-:W-:Y:S01]  /*1fa0*/  IABS R0, R4 ;  /* 0x0000000400007213 */ /* 0x000fe20000000000 */
[----:B------:R-:W-:Y:S01]  /*1fb0*/  UIADD3 UR9, UPT, UPT, UR4, UR15, URZ ;  /* 0x0000000f04097290 */ /* 0x000fe2000fffe0ff */
[----:B------:R-:W5:Y:S01]  /*1fc0*/  I2F.U32.RP R20, R4 ;  /* 0x0000000400147306 */ /* 0x000f620000209000 */
[----:B------:R-:W-:-:S04]  /*1fd0*/  UIADD3 UR14, UPT, UPT, UR5, UR16, URZ ;  /* 0x00000010050e7290 */ /* 0x000fc8000fffe0ff */
[----:B------:R-:W-:-:S03]  /*1fe0*/  IABS R22, UR9 ;  /* 0x0000000900167c13 */ /* 0x000fc60008000000 */
[----:B------:R-:W0:Y:S08]  /*1ff0*/  I2F.RP R18, R0 ;  /* 0x0000000000127306 */ /* 0x000e300000209400 */
[----:B-----5:R-:W-:Y:S08]  /*2000*/  MUFU.RCP R20, R20 ;  /* 0x0000001400147308 */ /* 0x020ff00000001000 */
[----:B0-----:R-:W1:Y:S02]  /*2010*/  MUFU.RCP R18, R18 ;  /* 0x0000001200127308 */ /* 0x001e640000001000 */
[----:B-12---:R-:W-:-:S06]  /*2020*/  VIADD R16, R18, 0xffffffe ;  /* 0x0ffffffe12107836 */ /* 0x006fcc0000000000 */
[----:B---34-:R0:W1:Y:S02]  /*2030*/  F2I.FTZ.U32.TRUNC.NTZ R17, R16 ;  /* 0x0000001000117305 */ /* 0x018064000021f000 */
[----:B0-----:R-:W-:Y:S01]  /*2040*/  IMAD.MOV.U32 R16, RZ, RZ, RZ ;  /* 0x000000ffff107224 */ /* 0x001fe200078e00ff */
[----:B-1----:R-:W-:-:S05]  /*2050*/  IADD3 R19, PT, PT, RZ, -R17, RZ ;  /* 0x80000011ff137210 */ /* 0x002fca0007ffe0ff */
[----:B------:R-:W-:-:S04]  /*2060*/  IMAD R19, R19, R0, RZ ;  /* 0x0000000013137224 */ /* 0x000fc800078e02ff */
[----:B------:R-:W-:Y:S01]  /*2070*/  IMAD.HI.U32 R19, R17, R19, R16 ;  /* 0x0000001311137227 */ /* 0x000fe200078e0010 */
[----:B------:R-:W-:-:S03]  /*2080*/  IADD3 R16, PT, PT, R20, 0xffffffe, RZ ;  /* 0x0ffffffe14107810 */ /* 0x000fc60007ffe0ff */
[----:B------:R-:W-:-:S04]  /*2090*/  IMAD.MOV.U32 R17, RZ, RZ, R22 ;  /* 0x000000ffff117224 */ /* 0x000fc800078e0016 */
[----:B------:R-:W-:-:S04]  /*20a0*/  IMAD.HI.U32 R19, R19, R17, RZ ;  /* 0x0000001113137227 */ /* 0x000fc800078e00ff */
[----:B------:R-:W-:-:S04]  /*20b0*/  IMAD.MOV R19, RZ, RZ, -R19 ;  /* 0x000000ffff137224 */ /* 0x000fc800078e0a13 */
[C---:B------:R-:W-:Y:S02]  /*20c0*/  IMAD R19, R0.reuse, R19, R17 ;  /* 0x0000001300137224 */ /* 0x040fe400078e0211 */
[----:B------:R0:W1:Y:S03]  /*20d0*/  F2I.FTZ.U32.TRUNC.NTZ R17, R16 ;  /* 0x0000001000117305 */ /* 0x000066000021f000 */
[----:B------:R-:W-:Y:S01]  /*20e0*/  ISETP.GT.U32.AND P6, PT, R0, R19, PT ;  /* 0x000000130000720c */ /* 0x000fe20003fc4070 */
[----:B0-----:R-:W-:Y:S02]  /*20f0*/  IMAD.MOV.U32 R16, RZ, RZ, RZ ;  /* 0x000000ffff107224 */ /* 0x001fe400078e00ff */
[----:B-1----:R-:W-:-:S10]  /*2100*/  IMAD.MOV R25, RZ, RZ, -R17 ;  /* 0x000000ffff197224 */ /* 0x002fd400078e0a11 */
[----:B------:R-:W-:Y:S02]  /*2110*/  @!P6 IMAD.IADD R19, R19, 0x1, -R0 ;  /* 0x000000011313e824 */ /* 0x000fe400078e0a00 */
[----:B------:R-:W-:-:S03]  /*2120*/  IMAD R25, R25, R4, RZ ;  /* 0x0000000419197224 */ /* 0x000fc600078e02ff */
[----:B------:R-:W-:Y:S01]  /*2130*/  ISETP.GT.U32.AND P6, PT, R0, R19, PT ;  /* 0x000000130000720c */ /* 0x000fe20003fc4070 */
[----:B------:R-:W-:-:S06]  /*2140*/  IMAD.HI.U32 R25, R17, R25, R16 ;  /* 0x0000001911197227 */ /* 0x000fcc00078e0010 */
[----:B------:R-:W-:-:S04]  /*2150*/  IMAD.HI.U32 R25, R25, UR14, RZ ;  /* 0x0000000e19197c27 */ /* 0x000fc8000f8e00ff */
[----:B------:R-:W-:Y:S02]  /*2160*/  IMAD.MOV R25, RZ, RZ, -R25 ;  /* 0x000000ffff197224 */ /* 0x000fe400078e0a19 */
[----:B------:R-:W-:Y:S02]  /*2170*/  @!P6 IADD3 R19, PT, PT, R19, -R0, RZ ;  /* 0x800000001313e210 */ /* 0x000fe40007ffe0ff */
[----:B------:R-:W-:Y:S01]  /*2180*/  ISETP.LE.AND P6, PT, RZ, UR9, PT ;  /* 0x00000009ff007c0c */ /* 0x000fe2000bfc3270 */
[----:B------:R-:W-:Y:S02]  /*2190*/  IMAD R25, R4, R25, UR14 ;  /* 0x0000000e04197e24 */ /* 0x000fe4000f8e0219 */
[----:B------:R-:W-:Y:S01]  /*21a0*/  IMAD.MOV.U32 R0, RZ, RZ, R19 ;  /* 0x000000ffff007224 */ /* 0x000fe200078e0013 */
[----:B------:R-:W-:-:S09]  /*21b0*/  LOP3.LUT R19, RZ, R4, RZ, 0x33, !PT ;  /* 0x00000004ff137212 */ /* 0x000fd200078e33ff */
[----:B------:R-:W-:Y:S01]  /*21c0*/  @!P6 IMAD.MOV R0, RZ, RZ, -R0 ;  /* 0x000000ffff00e224 */ /* 0x000fe200078e0a00 */
[----:B------:R-:W-:-:S04]  /*21d0*/  ISETP.NE.AND P6, PT, R4, RZ, PT ;  /* 0x000000ff0400720c */ /* 0x000fc80003fc5270 */
[----:B------:R-:W-:Y:S02]  /*21e0*/  SEL R17, R19, R0, !P6 ;  /* 0x0000000013117207 */ /* 0x000fe40007000000 */
[----:B------:R-:W-:-:S13]  /*21f0*/  ISETP.GE.U32.AND P6, PT, R25, R4, PT ;  /* 0x000000041900720c */ /* 0x000fda0003fc6070 */
[----:B------:R-:W-:-:S04]  /*2200*/  @P6 IADD3 R25, PT, PT, R25, -R4, RZ ;  /* 0x8000000419196210 */ /* 0x000fc80007ffe0ff */
        /* <DEDUP_REMOVED lines=8> */
[----:B------:R-:W2:Y:S01]  /*2290*/  LDG.E.U8 R17, desc[UR12][R16.64] ;  /* 0x0000000c10117981 */ /* 0x000ea2000c1e1100 */
[----:B------:R-:W-:-:S04]  /*22a0*/  UIADD3 UR9, UPT, UPT, UR8, 0x64, URZ ;  /* 0x0000006408097890 */ /* 0x000fc8000fffe0ff */
[----:B------:R-:W-:-:S09]  /*22b0*/  UIMAD UR9, UR16, 0xa, UR9 ;  /* 0x0000000a100978a4 */ /* 0x000fd2000f8e0209 */
[----:B--2---:R0:W-:Y:S03]  /*22c0*/  STS.U8 [R2+UR9+0xb], R17 ;  /* 0x00000b1102007988 */ /* 0x0041e60008000009 */
.L_x_23:
[----:B------:R-:W-:Y:S05]  /*22d0*/  BSYNC.RECONVERGENT B0 ;  /* 0x0000000000007941 */ /* 0x000fea0003800200 */
.L_x_22:
[----:B------:R-:W-:Y:S01]  /*22e0*/  BSSY.RECONVERGENT B0, `(.L_x_24) ;  /* 0x0000037000007945 */ /* 0x000fe20003800200 */
[----:B------:R-:W-:-:S03]  /*22f0*/  ISETP.NE.OR P6, PT, R8, UR15, P3 ;  /* 0x0000000f08007c0c */ /* 0x000fc60009fc5670 */
[----:B------:R-:W-:Y:S10]  /*2300*/  @P5 BRA `(.L_x_25) ;  /* 0x0000000000d05947 */ /* 0x000ff40003800000 */
[----:B------:R-:W-:Y:S01]  /*2310*/  IABS R0, R4 ;  /* 0x0000000400007213 */ /* 0x000fe20000000000 */
[----:B------:R-:W5:Y:S01]  /*2320*/  I2F.U32.RP R20, R4 ;  /* 0x0000000400147306 */ /* 0x000f620000209000 */
[----:B------:R-:W-:Y:S01]  /*2330*/  UIADD3 UR9, UPT, UPT, UR4, UR15, URZ ;  /* 0x0000000f04097290 */ /* 0x000fe2000fffe0ff */
[----:B------:R-:W-:-:S05]  /*2340*/  IADD3 R25, PT, PT, R9, -0x1, R4 ;  /* 0xffffffff09197810 */ /* 0x000fca0007ffe004 */
[----:B------:R-:W-:Y:S01]  /*2350*/  IABS R22, UR9 ;  /* 0x0000000900167c13 */ /* 0x000fe20008000000 */
[----:B------:R-:W0:Y:S08]  /*2360*/  I2F.RP R18, R0 ;  /* 0x0000000000127306 */ /* 0x000e300000209400 */
[----:B-----5:R-:W-:Y:S08]  /*2370*/  MUFU.RCP R20, R20 ;  /* 0x0000001400147308 */ /* 0x020ff00000001000 */
[----:B0-----:R-:W1:Y:S02]  /*2380*/  MUFU.RCP R18, R18 ;  /* 0x0000001200127308 */ /* 0x001e640000001000 */
[----:B-12---:R-:W-:-:S06]  /*2390*/  VIADD R16, R18, 0xffffffe ;  /* 0x0ffffffe12107836 */ /* 0x006fcc0000000000 */
[----:B---34-:R0:W1:Y:S02]  /*23a0*/  F2I.FTZ.U32.TRUNC.NTZ R17, R16 ;  /* 0x0000001000117305 */ /* 0x018064000021f000 */
[----:B0-----:R-:W-:Y:S01]  /*23b0*/  MOV R16, RZ ;  /* 0x000000ff00107202 */ /* 0x001fe20000000f00 */
[----:B-1----:R-:W-:-:S04]  /*23c0*/  IMAD.MOV R19, RZ, RZ, -R17 ;  /* 0x000000ffff137224 */ /* 0x002fc800078e0a11 */
[----:B------:R-:W-:-:S04]  /*23d0*/  IMAD R19, R19, R0, RZ ;  /* 0x0000000013137224 */ /* 0x000fc800078e02ff */
[----:B------:R-:W-:-:S04]  /*23e0*/  IMAD.HI.U32 R19, R17, R19, R16 ;  /* 0x0000001311137227 */ /* 0x000fc800078e0010 */
[----:B------:R-:W-:Y:S02]  /*23f0*/  IMAD.MOV.U32 R17, RZ, RZ, R22 ;  /* 0x000000ffff117224 */ /* 0x000fe400078e0016 */
[----:B------:R-:W-:Y:S02]  /*2400*/  VIADD R16, R20, 0xffffffe ;  /* 0x0ffffffe14107836 */ /* 0x000fe40000000000 */
[----:B------:R-:W-:-:S04]  /*2410*/  IMAD.HI.U32 R19, R19, R17, RZ ;  /* 0x0000001113137227 */ /* 0x000fc800078e00ff */
[----:B------:R-:W-:-:S04]  /*2420*/  IMAD.MOV R19, RZ, RZ, -R19 ;  /* 0x000000ffff137224 */ /* 0x000fc800078e0a13 */
[C---:B------:R-:W-:Y:S02]  /*2430*/  IMAD R19, R0.reuse, R19, R17 ;  /* 0x0000001300137224 */ /* 0x040fe400078e0211 */
[----:B------:R0:W1:Y:S03]  /*2440*/  F2I.FTZ.U32.TRUNC.NTZ R17, R16 ;  /* 0x0000001000117305 */ /* 0x000066000021f000 */
[----:B------:R-:W-:Y:S01]  /*2450*/  ISETP.GT.U32.AND P5, PT, R0, R19, PT ;  /* 0x000000130000720c */ /* 0x000fe20003fa4070 */
[----:B0-----:R-:W-:Y:S02]  /*2460*/  IMAD.MOV.U32 R16, RZ, RZ, RZ ;  /* 0x000000ffff107224 */ /* 0x001fe400078e00ff */
[----:B-1----:R-:W-:-:S10]  /*2470*/  IMAD.MOV R27, RZ, RZ, -R17 ;  /* 0x000000ffff1b7224 */ /* 0x002fd400078e0a11 */
[----:B------:R-:W-:Y:S01]  /*2480*/  @!P5 IADD3 R19, PT, PT, R19, -R0, RZ ;  /* 0x800000001313d210 */ /* 0x000fe20007ffe0ff */
[----:B------:R-:W-:-:S03]  /*2490*/  IMAD R27, R27, R4, RZ ;  /* 0x000000041b1b7224 */ /* 0x000fc600078e02ff */
[----:B------:R-:W-:Y:S01]  /*24a0*/  ISETP.GT.U32.AND P5, PT, R0, R19, PT ;  /* 0x000000130000720c */ /* 0x000fe20003fa4070 */
[----:B------:R-:W-:Y:S01]  /*24b0*/  IMAD.HI.U32 R18, R17, R27, R16 ;  /* 0x0000001b11127227 */ /* 0x000fe200078e0010 */
[----:B------:R-:W-:-:S03]  /*24c0*/  LOP3.LUT R17, RZ, R4, RZ, 0x33, !PT ;  /* 0x00000004ff117212 */ /* 0x000fc600078e33ff */
[----:B------:R-:W-:Y:S02]  /*24d0*/  IMAD R16, R4, R4, RZ ;  /* 0x0000000404107224 */ /* 0x000fe400078e02ff */
[----:B------:R-:W-:-:S06]  /*24e0*/  IMAD.HI.U32 R18, R18, R25, RZ ;  /* 0x0000001912127227 */ /* 0x000fcc00078e00ff */
[----:B------:R-:W-:Y:S01]  /*24f0*/  @!P5 IMAD.IADD R19, R19, 0x1, -R0 ;  /* 0x000000011313d824 */ /* 0x000fe200078e0a00 */
[----:B------:R-:W-:Y:S01]  /*2500*/  ISETP.LE.AND P5, PT, RZ, UR9, PT ;  /* 0x00000009ff007c0c */ /* 0x000fe2000bfa3270 */
[----:B------:R-:W-:-:S03]  /*2510*/  IMAD.MOV R18, RZ, RZ, -R18 ;  /* 0x000000ffff127224 */ /* 0x000fc600078e0a12 */
[----:B------:R-:W-:Y:S01]  /*2520*/  MOV R0, R19 ;  /* 0x0000001300007202 */ /* 0x000fe20000000f00 */
[----:B------:R-:W-:-:S08]  /*2530*/  IMAD R25, R4, R18, R25 ;  /* 0x0000001204197224 */ /* 0x000fd000078e0219 */
[----:B------:R-:W-:Y:S01]  /*2540*/  @!P5 IMAD.MOV R0, RZ, RZ, -R0 ;  /* 0x000000ffff00d224 */ /* 0x000fe200078e0a00 */
[----:B------:R-:W-:-:S04]  /*2550*/  ISETP.NE.AND P5, PT, R4, RZ, PT ;  /* 0x000000ff0400720c */ /* 0x000fc80003fa5270 */
[----:B------:R-:W-:Y:S02]  /*2560*/  SEL R0, R17, R0, !P5 ;  /* 0x0000000011007207 */ /* 0x000fe40006800000 */
[----:B------:R-:W-:-:S13]  /*2570*/  ISETP.GE.U32.AND P5, PT, R25, R4, PT ;  /* 0x000000041900720c */ /* 0x000fda0003fa6070 */
[----:B------:R-:W-:-:S05]  /*2580*/  @P5 IMAD.IADD R25, R25, 0x1, -R4 ;  /* 0x0000000119195824 */ /* 0x000fca00078e0a04 */
[----:B------:R-:W-:-:S13]  /*2590*/  ISETP.GE.U32.AND P5, PT, R25, R4, PT ;  /* 0x000000041900720c */ /* 0x000fda0003fa6070 */
[----:B------:R-:W-:Y:S02]  /*25a0*/  @P5 IADD3 R25, PT, PT, R25, -R4, RZ ;  /* 0x8000000419195210 */ /* 0x000fe40007ffe0ff */
[----:B------:R-:W-:-:S04]  /*25b0*/  ISETP.NE.U32.AND P5, PT, R4, RZ, PT ;  /* 0x000000ff0400720c */ /* 0x000fc80003fa5070 */
[----:B------:R-:W-:-:S05]  /*25c0*/  SEL R17, R17, R25, !P5 ;  /* 0x0000001911117207 */ /* 0x000fca0006800000 */
[----:B------:R-:W-:-:S04]  /*25d0*/  IMAD R17, R7, R4, R17 ;  /* 0x0000000407117224 */ /* 0x000fc800078e0211 */
[----:B------:R-:W-:-:S05]  /*25e0*/  IMAD R0, R16, R0, R17 ;  /* 0x0000000010007224 */ /* 0x000fca00078e0211 */
[----:B------:R-:W-:-:S04]  /*25f0*/  IADD3 R16, P5, PT, R0, UR10, RZ ;  /* 0x0000000a00107c10 */ /* 0x000fc8000ffbe0ff */
[----:B------:R-:W-:-:S05]  /*2600*/  LEA.HI.X.SX32 R17, R0, UR11, 0x1, P5 ;  /* 0x0000000b00117c11 */ /* 0x000fca000a8f0eff */
[----:B------:R-:W2:Y:S01]  /*2610*/  LDG.E.U8 R16, desc[UR12][R16.64] ;  /* 0x0000000c10107981 */ /* 0x000ea2000c1e1100 */
[----:B------:R-:W-:-:S04]  /*2620*/  IMAD.MOV.U32 R0, RZ, RZ, 0xa ;  /* 0x0000000aff007424 */ /* 0x000fc800078e00ff */
[----:B------:R-:W-:-:S05]  /*2630*/  IMAD R19, R3, R0, UR8 ;  /* 0x0000000803137e24 */ /* 0x000fca000f8e0200 */
[----:B--2---:R0:W-:Y:S02]  /*2640*/  STS.U8 [R19+0x6e], R16 ;  /* 0x00006e1013007388 */ /* 0x0041e40000000000 */
.L_x_25:
[----:B------:R-:W-:Y:S05]  /*2650*/  BSYNC.RECONVERGENT B0 ;  /* 0x0000000000007941 */ /* 0x000fea0003800200 */
.L_x_24:
[----:B------:R-:W-:Y:S01]  /*2660*/  BSSY.RECONVERGENT B0, `(.L_x_26) ;  /* 0x0000038000007945 */ /* 0x000fe20003800200 */
[----:B------:R-:W-:-:S03]  /*2670*/  LOP3.LUT P5, R0, R3, RZ, R2, 0xfa, !PT ;  /* 0x000000ff03007212 */ /* 0x000fc600078afa02 */
[----:B------:R-:W-:Y:S10]  /*2680*/  @P6 BRA `(.L_x_27) ;  /* 0x0000000000d46947 */ /* 0x000ff40003800000 */
[----:B------:R-:W-:Y:S01]  /*2690*/  IABS R18, R4 ;  /* 0x0000000400127213 */ /* 0x000fe20000000000 */
[----:B------:R-:W5:Y:S01]  /*26a0*/  I2F.U32.RP R20, R4 ;  /* 0x0000000400147306 */ /* 0x000f620000209000 */
[----:B------:R-:W-:Y:S02]  /*26b0*/  UIADD3 UR9, UPT, UPT, UR4, UR15, URZ ;  /* 0x0000000f04097290 */ /* 0x000fe4000fffe0ff */
[----:B------:R-:W-:-:S04]  /*26c0*/  UIADD3 UR14, UPT, UPT, UR6, UR17, URZ ;  /* 0x00000011060e7290 */ /* 0x000fc8000fffe0ff */
[----:B------:R-:W-:Y:S01]  /*26d0*/  IABS R22, UR9 ;  /* 0x0000000900167c13 */ /* 0x000fe20008000000 */
[----:B012---:R-:W0:Y:S08]  /*26e0*/  I2F.RP R19, R18 ;  /* 0x0000001200137306 */ /* 0x007e300000209400 */
[----:B-----5:R-:W-:Y:S08]  /*26f0*/  MUFU.RCP R20, R20 ;  /* 0x0000001400147308 */ /* 0x020ff00000001000 */
[----:B0-----:R-:W0:Y:S02]  /*2700*/  MUFU.RCP R19, R19 ;  /* 0x0000001300137308 */ /* 0x001e240000001000 */
[----:B0-----:R-:W-:-:S06]  /*2710*/  VIADD R16, R19, 0xffffffe ;  /* 0x0ffffffe13107836 */ /* 0x001fcc0000000000 */
[----:B---34-:R0:W1:Y:S02]  /*2720*/  F2I.FTZ.U32.TRUNC.NTZ R17, R16 ;  /* 0x0000001000117305 */ /* 0x018064000021f000 */
[----:B0-----:R-:W-:Y:S02]  /*2730*/  HFMA2 R16, -RZ, RZ, 0, 0 ;  /* 0x00000000ff107431 */ /* 0x001fe400000001ff */
[----:B-1----:R-:W-:-:S04]  /*2740*/  IMAD.MOV R25, RZ, RZ, -R17 ;  /* 0x000000ffff197224 */ /* 0x002fc800078e0a11 */
        /* <DEDUP_REMOVED lines=8> */
[----:B------:R-:W-:Y:S02]  /*27d0*/  ISETP.GT.U32.AND P6, PT, R18, R25, PT ;  /* 0x000000191200720c */ /* 0x000fe40003fc4070 */
[----:B0-----:R-:W-:Y:S01]  /*27e0*/  MOV R16, RZ ;  /* 0x000000ff00107202 */ /* 0x001fe20000000f00 */
[----:B-1----:R-:W-:-:S10]  /*27f0*/  IMAD.MOV R19, RZ, RZ, -R17 ;  /* 0x000000ffff137224 */ /* 0x002fd400078e0a11 */
[----:B------:R-:W-:Y:S02]  /*2800*/  @!P6 IMAD.IADD R25, R25, 0x1, -R18 ;  /* 0x000000011919e824 */ /* 0x000fe400078e0a12 */
[----:B------:R-:W-:-:S03]  /*2810*/  IMAD R19, R19, R4, RZ ;  /* 0x0000000413137224 */ /* 0x000fc600078e02ff */
[----:B------:R-:W-:Y:S01]  /*2820*/  ISETP.GT.U32.AND P6, PT, R18, R25, PT ;  /* 0x000000191200720c */ /* 0x000fe20003fc4070 */
[----:B------:R-:W-:Y:S01]  /*2830*/  IMAD.HI.U32 R19, R17, R19, R16 ;  /* 0x0000001311137227 */ /* 0x000fe200078e0010 */
[----:B------:R-:W-:-:S05]  /*2840*/  LOP3.LUT R17, RZ, R4, RZ, 0x33, !PT ;  /* 0x00000004ff117212 */ /* 0x000fca00078e33ff */
[----:B------:R-:W-:-:S05]  /*2850*/  IMAD.HI.U32 R19, R19, UR14, RZ ;  /* 0x0000000e13137c27 */ /* 0x000fca000f8e00ff */
[----:B------:R-:W-:Y:S01]  /*2860*/  IADD3 R19, PT, PT, -R19, RZ, RZ ;  /* 0x000000ff13137210 */ /* 0x000fe20007ffe1ff */
[----:B------:R-:W-:Y:S01]  /*2870*/  @!P6 IMAD.IADD R25, R25, 0x1, -R18 ;  /* 0x000000011919e824 */ /* 0x000fe200078e0a12 */
[----:B------:R-:W-:Y:S01]  /*2880*/  ISETP.LE.AND P6, PT, RZ, UR9, PT ;  /* 0x00000009ff007c0c */ /* 0x000fe2000bfc3270 */
[C---:B------:R-:W-:Y:S02]  /*2890*/  IMAD R18, R4.reuse, R4, RZ ;  /* 0x0000000404127224 */ /* 0x040fe400078e02ff */
[----:B------:R-:W-:Y:S02]  /*28a0*/  IMAD.MOV.U32 R16, RZ, RZ, R25 ;  /* 0x000000ffff107224 */ /* 0x000fe400078e0019 */
[----:B------:R-:W-:-:S08]  /*28b0*/  IMAD R19, R4, R19, UR14 ;  /* 0x0000000e04137e24 */ /* 0x000fd0000f8e0213 */
        /* <DEDUP_REMOVED lines=14> */
[----:B------:R-:W-:Y:S01]  /*29a0*/  UIADD3 UR9, UPT, UPT, UR8, 0x64, URZ ;  /* 0x0000006408097890 */ /* 0x000fe2000fffe0ff */
[----:B------:R-:W-:-:S05]  /*29b0*/  IMAD.MOV.U32 R18, RZ, RZ, 0xa ;  /* 0x0000000aff127424 */ /* 0x000fca00078e00ff */
[----:B------:R-:W-:-:S05]  /*29c0*/  IMAD R19, R3, R18, UR9 ;  /* 0x0000000903137e24 */ /* 0x000fca000f8e0212 */
[----:B--2---:R0:W-:Y:S02]  /*29d0*/  STS.U8 [R19+UR17+0xb], R16 ;  /* 0x00000b1013007988 */ /* 0x0041e40008000011 */
.L_x_27:
[----:B------:R-:W-:Y:S05]  /*29e0*/  BSYNC.RECONVERGENT B0 ;  /* 0x0000000000007941 */ /* 0x000fea0003800200 */
.L_x_26:
[----:B------:R-:W-:Y:S04]  /*29f0*/  BSSY.RECONVERGENT B0, `(.L_x_28) ;  /* 0x0000026000007945 */ /* 0x000fe80003800200 */
[----:B------:R-:W-:Y:S05]  /*2a00*/  @P5 BRA `(.L_x_29) ;  /* 0x0000000000905947 */ /* 0x000fea0003800000 */
[----:B------:R-:W5:Y:S01]  /*2a10*/  I2F.U32.RP R18, R4 ;  /* 0x0000000400127306 */ /* 0x000f620000209000 */
[----:B------:R-:W-:-:S07]  /*2a20*/  IADD3 R25, PT, PT, R9, -0x1, R4 ;  /* 0xffffffff09197810 */ /* 0x000fce0007ffe004 */
[----:B-----5:R-:W0:Y:S02]  /*2a30*/  MUFU.RCP R18, R18 ;  /* 0x0000001200127308 */ /* 0x020e240000001000 */
[----:B012---:R-:W-:Y:S01]  /*2a40*/  VIADD R16, R18, 0xffffffe ;  /* 0x0ffffffe12107836 */ /* 0x007fe20000000000 */
[----:B------:R-:W-:-:S05]  /*2a50*/  LOP3.LUT R18, RZ, R4, RZ, 0x33, !PT ;  /* 0x00000004ff127212 */ /* 0x000fca00078e33ff */
[----:B---34-:R0:W1:Y:S02]  /*2a60*/  F2I.FTZ.U32.TRUNC.NTZ R17, R16 ;  /* 0x0000001000117305 */ /* 0x018064000021f000 */
[----:B0-----:R-:W-:Y:S01]  /*2a70*/  IMAD.MOV.U32 R16, RZ, RZ, RZ ;  /* 0x000000ffff107224 */ /* 0x001fe200078e00ff */
[----:B-1----:R-:W-:-:S05]  /*2a80*/  IADD3 R19, PT, PT, RZ, -R17, RZ ;  /* 0x80000011ff137210 */ /* 0x002fca0007ffe0ff */
[----:B------:R-:W-:-:S04]  /*2a90*/  IMAD R19, R19, R4, RZ ;  /* 0x0000000413137224 */ /* 0x000fc800078e02ff */
[----:B------:R-:W-:Y:S01]  /*2aa0*/  IMAD.HI.U32 R20, R17, R19, R16 ;  /* 0x0000001311147227 */ /* 0x000fe200078e0010 */
[----:B------:R-:W-:-:S05]  /*2ab0*/  IADD3 R17, PT, PT, R7, -0x1, R4 ;  /* 0xffffffff07117810 */ /* 0x000fca0007ffe004 */
[----:B------:R-:W-:-:S04]  /*2ac0*/  IMAD.HI.U32 R19, R20, R17, RZ ;  /* 0x0000001114137227 */ /* 0x000fc800078e00ff */
[----:B------:R-:W-:Y:S02]  /*2ad0*/  IMAD.MOV R19, RZ, RZ, -R19 ;  /* 0x000000ffff137224 */ /* 0x000fe400078e0a13 */
[----:B------:R-:W-:-:S04]  /*2ae0*/  IMAD.HI.U32 R20, R20, R25, RZ ;  /* 0x0000001914147227 */ /* 0x000fc800078e00ff */
[----:B------:R-:W-:Y:S01]  /*2af0*/  IMAD R17, R4, R19, R17 ;  /* 0x0000001304117224 */ /* 0x000fe200078e0211 */
[----:B------:R-:W-:Y:S01]  /*2b00*/  IADD3 R20, PT, PT, -R20, RZ, RZ ;  /* 0x000000ff14147210 */ /* 0x000fe20007ffe1ff */
[----:B------:R-:W-:-:S03]  /*2b10*/  IMAD R19, R5, R4, RZ ;  /* 0x0000000405137224 */ /* 0x000fc600078e02ff */
[----:B------:R-:W-:Y:S01]  /*2b20*/  ISETP.GE.U32.AND P5, PT, R17, R4, PT ;  /* 0x000000041100720c */ /* 0x000fe20003fa6070 */
[----:B------:R-:W-:Y:S02]  /*2b30*/  IMAD R25, R4, R20, R25 ;  /* 0x0000001404197224 */ /* 0x000fe400078e0219 */
[----:B------:R-:W-:-:S03]  /*2b40*/  IMAD R16, R19, R4, RZ ;  /* 0x0000000413107224 */ /* 0x000fc600078e02ff */
[----:B------:R-:W-:-:S07]  /*2b50*/  ISETP.GE.U32.AND P6, PT, R25, R4, PT ;  /* 0x000000041900720c */ /* 0x000fce0003fc6070 */
[----:B------:R-:W-:-:S05]  /*2b60*/  @P5 IMAD.IADD R17, R17, 0x1, -R4 ;  /* 0x0000000111115824 */ /* 0x000fca00078e0a04 */
[----:B------:R-:W-:Y:S01]  /*2b70*/  ISETP.GE.U32.AND P5, PT, R17, R4, PT ;  /* 0x000000041100720c */ /* 0x000fe20003fa6070 */
[----:B------:R-:W-:-:S05]  /*2b80*/  @P6 IMAD.IADD R25, R25, 0x1, -R4 ;  /* 0x0000000119196824 */ /* 0x000fca00078e0a04 */
[----:B------:R-:W-:-:S07]  /*2b90*/  ISETP.GE.U32.AND P6, PT, R25, R4, PT ;  /* 0x000000041900720c */ /* 0x000fce0003fc6070 */
[----:B------:R-:W-:Y:S02]  /*2ba0*/  @P5 IADD3 R17, PT, PT, R17, -R4, RZ ;  /* 0x8000000411115210 */ /* 0x000fe40007ffe0ff */
[----:B------:R-:W-:-:S04]  /*2bb0*/  ISETP.NE.U32.AND P5, PT, R4, RZ, PT ;  /* 0x000000ff0400720c */ /* 0x000fc80003fa5070 */
[----:B------:R-:W-:Y:S01]  /*2bc0*/  SEL R17, R18, R17, !P5 ;  /* 0x0000001112117207 */ /* 0x000fe20006800000 */
[----:B------:R-:W-:-:S04]  /*2bd0*/  @P6 IMAD.IADD R25, R25, 0x1, -R4 ;  /* 0x0000000119196824 */ /* 0x000fc800078e0a04 */
[----:B------:R-:W-:Y:S01]  /*2be0*/  IMAD R16, R17, R4, R16 ;  /* 0x0000000411107224 */ /* 0x000fe200078e0210 */
[----:B------:R-:W-:-:S05]  /*2bf0*/  SEL R17, R18, R25, !P5 ;  /* 0x0000001912117207 */ /* 0x000fca0006800000 */
[----:B------:R-:W-:-:S05]  /*2c00*/  IMAD.IADD R17, R17, 0x1, R16 ;  /* 0x0000000111117824 */ /* 0x000fca00078e0210 */
[----:B------:R-:W-:-:S04]  /*2c10*/  IADD3 R16, P5, PT, R17, UR10, RZ ;  /* 0x0000000a11107c10 */ /* 0x000fc8000ffbe0ff */
[----:B------:R-:W-:-:S05]  /*2c20*/  LEA.HI.X.SX32 R17, R17, UR11, 0x1, P5 ;  /* 0x0000000b11117c11 */ /* 0x000fca000a8f0eff */
[----:B------:R-:W2:Y:S04]  /*2c30*/  LDG.E.U8 R16, desc[UR12][R16.64] ;  /* 0x0000000c10107981 */ /* 0x000ea8000c1e1100 */
[----:B--2---:R0:W-:Y:S02]  /*2c40*/  STS.U8 [R15+0x64], R16 ;  /* 0x000064100f007388 */ /* 0x0041e40000000000 */
.L_x_29:
[----:B------:R-:W-:Y:S05]  /*2c50*/  BSYNC.RECONVERGENT B0 ;  /* 0x0000000000007941 */ /* 0x000fea0003800200 */
.L_x_28:
[----:B------:R-:W-:Y:S01]  /*2c60*/  ISETP.NE.OR P5, PT, R3, RZ, P3 ;  /* 0x000000ff0300720c */ /* 0x000fe20001fa5670 */
[-C--:B------:R-:W-:Y:S01]  /*2c70*/  IMAD R3, R5, R4.reuse, RZ ;  /* 0x0000000405037224 */ /* 0x080fe200078e02ff */
[----:B------:R-:W-:Y:S03]  /*2c80*/  BSSY.RECONVERGENT B0, `(.L_x_30) ;  /* 0x0000025000007945 */ /* 0x000fe60003800200 */
[----:B------:R-:W-:-:S08]  /*2c90*/  IMAD R3, R3, R4, RZ ;  /* 0x0000000403037224 */ /* 0x000fd000078e02ff */
[----:B------:R-:W-:Y:S05]  /*2ca0*/  @P5 BRA `(.L_x_31) ;  /* 0x0000000000885947 */ /* 0x000fea0003800000 */
[----:B------:R-:W5:Y:S01]  /*2cb0*/  I2F.U32.RP R18, R4 ;  /* 0x0000000400127306 */ /* 0x000f620000209000 */
[----:B------:R-:W-:-:S07]  /*2cc0*/  UIADD3 UR9, UPT, UPT, UR6, UR17, URZ ;  /* 0x0000001106097290 */ /* 0x000fce000fffe0ff */
[----:B-----5:R-:W0:Y:S02]  /*2cd0*/  MUFU.RCP R18, R18 ;  /* 0x0000001200127308 */ /* 0x020e240000001000 */
[----:B012---:R-:W-:-:S06]  /*2ce0*/  IADD3 R16, PT, PT, R18, 0xffffffe, RZ ;  /* 0x0ffffffe12107810 */ /* 0x007fcc0007ffe0ff */
[----:B---34-:R0:W1:Y:S02]  /*2cf0*/  F2I.FTZ.U32.TRUNC.NTZ R17, R16 ;  /* 0x0000001000117305 */ /* 0x018064000021f000 */
[----:B0-----:R-:W-:Y:S02]  /*2d00*/  IMAD.MOV.U32 R16, RZ, RZ, RZ ;  /* 0x000000ffff107224 */ /* 0x001fe400078e00ff */
[----:B-1----:R-:W-:-:S04]  /*2d10*/  IMAD.MOV R19, RZ, RZ, -R17 ;  /* 0x000000ffff137224 */ /* 0x002fc800078e0a11 */
[----:B------:R-:W-:-:S04]  /*2d20*/  IMAD R19, R19, R4, RZ ;  /* 0x0000000413137224 */ /* 0x000fc800078e02ff */
[----:B------:R-:W-:Y:S01]  /*2d30*/  IMAD.HI.U32 R20, R17, R19, R16 ;  /* 0x0000001311147227 */ /* 0x000fe200078e0010 */
[----:B------:R-:W-:Y:S02]  /*2d40*/  IADD3 R17, PT, PT, R7, -0x1, R4 ;  /* 0xffffffff07117810 */ /* 0x000fe40007ffe004 */
[----:B------:R-:W-:-:S03]  /*2d50*/  LOP3.LUT R16, RZ, R4, RZ, 0x33, !PT ;  /* 0x00000004ff107212 */ /* 0x000fc600078e33ff */
[----:B------:R-:W-:-:S04]  /*2d60*/  IMAD.HI.U32 R19, R20, R17, RZ ;  /* 0x0000001114137227 */ /* 0x000fc800078e00ff */
[----:B------:R-:W-:Y:S01]  /*2d70*/  IMAD.HI.U32 R20, R20, UR9, RZ ;  /* 0x0000000914147c27 */ /* 0x000fe2000f8e00ff */
[----:B------:R-:W-:-:S05]  /*2d80*/  IADD3 R19, PT, PT, -R19, RZ, RZ ;  /* 0x000000ff13137210 */ /* 0x000fca0007ffe1ff */
[----:B------:R-:W-:Y:S02]  /*2d90*/  IMAD R17, R4, R19, R17 ;  /* 0x0000001304117224 */ /* 0x000fe400078e0211 */
[----:B------:R-:W-:-:S03]  /*2da0*/  IMAD.MOV R19, RZ, RZ, -R20 ;  /* 0x000000ffff137224 */ /* 0x000fc600078e0a14 */
[----:B------:R-:W-:Y:S01]  /*2db0*/  ISETP.GE.U32.AND P5, PT, R17, R4, PT ;  /* 0x000000041100720c */ /* 0x000fe20003fa6070 */
[----:B------:R-:W-:-:S05]  /*2dc0*/  IMAD R19, R4, R19, UR9 ;  /* 0x0000000904137e24 */ /* 0x000fca000f8e0213 */
[----:B------:R-:W-:-:S07]  /*2dd0*/  ISETP.GE.U32.AND P6, PT, R19, R4, PT ;  /* 0x000000041300720c */ /* 0x000fce0003fc6070 */
[----:B------:R-:W-:-:S05]  /*2de0*/  @P5 IMAD.IADD R17, R17, 0x1, -R4 ;  /* 0x0000000111115824 */ /* 0x000fca00078e0a04 */
[-C--:B------:R-:W-:Y:S02]  /*2df0*/  ISETP.GE.U32.AND P5, PT, R17, R4.reuse, PT ;  /* 0x000000041100720c */ /* 0x080fe40003fa6070 */
[----:B------:R-:W-:-:S04]  /*2e00*/  @P6 IADD3 R19, PT, PT, R19, -R4, RZ ;  /* 0x8000000413136210 */ /* 0x000fc80007ffe0ff */
[----:B------:R-:W-:-:S07]  /*2e10*/  ISETP.GE.U32.AND P6, PT, R19, R4, PT ;  /* 0x000000041300720c */ /* 0x000fce0003fc6070 */
[----:B------:R-:W-:Y:S01]  /*2e20*/  @P5 IMAD.IADD R17, R17, 0x1, -R4 ;  /* 0x0000000111115824 */ /* 0x000fe200078e0a04 */
[----:B------:R-:W-:-:S04]  /*2e30*/  ISETP.NE.U32.AND P5, PT, R4, RZ, PT ;  /* 0x000000ff0400720c */ /* 0x000fc80003fa5070 */
[----:B------:R-:W-:Y:S01]  /*2e40*/  SEL R17, R16, R17, !P5 ;  /* 0x0000001110117207 */ /* 0x000fe20006800000 */
[----:B------:R-:W-:-:S04]  /*2e50*/  @P6 IMAD.IADD R19, R19, 0x1, -R4 ;  /* 0x0000000113136824 */ /* 0x000fc800078e0a04 */
[----:B------:R-:W-:Y:S01]  /*2e60*/  IMAD R17, R17, R4, R3 ;  /* 0x0000000411117224 */ /* 0x000fe200078e0203 */
[----:B------:R-:W-:-:S04]  /*2e70*/  SEL R16, R16, R19, !P5 ;  /* 0x0000001310107207 */ /* 0x000fc80006800000 */
[----:B------:R-:W-:-:S04]  /*2e80*/  IADD3 R17, PT, PT, R16, R17, RZ ;  /* 0x0000001110117210 */ /* 0x000fc80007ffe0ff */
[----:B------:R-:W-:-:S04]  /*2e90*/  IADD3 R16, P5, PT, R17, UR10, RZ ;  /* 0x0000000a11107c10 */ /* 0x000fc8000ffbe0ff */
[----:B------:R-:W-:-:S05]  /*2ea0*/  LEA.HI.X.SX32 R17, R17, UR11, 0x1, P5 ;  /* 0x0000000b11117c11 */ /* 0x000fca000a8f0eff */
[----:B------:R-:W2:Y:S04]  /*2eb0*/  LDG.E.U8 R16, desc[UR12][R16.64] ;  /* 0x0000000c10107981 */ /* 0x000ea8000c1e1100 */
[----:B--2---:R0:W-:Y:S02]  /*2ec0*/  STS.U8 [R15+UR17+0x65], R16 ;  /* 0x000065100f007988 */ /* 0x0041e40008000011 */
.L_x_31:
[----:B------:R-:W-:Y:S05]  /*2ed0*/  BSYNC.RECONVERGENT B0 ;  /* 0x0000000000007941 */ /* 0x000fea0003800200 */
.L_x_30:
[----:B------:R-:W-:Y:S01]  /*2ee0*/  ISETP.NE.OR P5, PT, R2, RZ, P4 ;  /* 0x000000ff0200720c */ /* 0x000fe200027a5670 */
[----:B------:R-:W-:-:S12]  /*2ef0*/  BSSY.RECONVERGENT B0, `(.L_x_32) ;  /* 0x0000024000007945 */ /* 0x000fd80003800200 */
[----:B------:R-:W-:Y:S05]  /*2f00*/  @P5 BRA `(.L_x_33) ;  /* 0x0000000000885947 */ /* 0x000fea0003800000 */
[----:B0-----:R-:W0:Y:S01]  /*2f10*/  I2F.U32.RP R15, R4 ;  /* 0x00000004000f7306 */ /* 0x001e220000209000 */
[----:B------:R-:W-:Y:S01]  /*2f20*/  UIADD3 UR9, UPT, UPT, UR5, UR16, URZ ;  /* 0x0000001005097290 */ /* 0x000fe2000fffe0ff */
[----:B------:R-:W-:-:S06]  /*2f30*/  IADD3 R18, PT, PT, R9, -0x1, R4 ;  /* 0xffffffff09127810 */ /* 0x000fcc0007ffe004 */
[----:B0-----:R-:W1:Y:S02]  /*2f40*/  MUFU.RCP R15, R15 ;  /* 0x0000000f000f7308 */ /* 0x001e640000001000 */
[----:B-12---:R-:W-:-:S06]  /*2f50*/  VIADD R16, R15, 0xffffffe ;  /* 0x0ffffffe0f107836 */ /* 0x006fcc0000000000 */
[----:B---34-:R0:W1:Y:S02]  /*2f60*/  F2I.FTZ.U32.TRUNC.NTZ R17, R16 ;  /* 0x0000001000117305 */ /* 0x018064000021f000 */
[----:B0-----:R-:W-:Y:S02]  /*2f70*/  HFMA2 R16, -RZ, RZ, 0, 0 ;  /* 0x00000000ff107431 */ /* 0x001fe400000001ff */
[----:B-1----:R-:W-:-:S04]  /*2f80*/  IMAD.MOV R19, RZ, RZ, -R17 ;  /* 0x000000ffff137224 */ /* 0x002fc800078e0a11 */
[----:B------:R-:W-:-:S04]  /*2f90*/  IMAD R19, R19, R4, RZ ;  /* 0x0000000413137224 */ /* 0x000fc800078e02ff */
[----:B------:R-:W-:Y:S01]  /*2fa0*/  IMAD.HI.U32 R19, R17, R19, R16 ;  /* 0x0000001311137227 */ /* 0x000fe200078e0010 */
[----:B------:R-:W-:-:S05]  /*2fb0*/  LOP3.LUT R16, RZ, R4, RZ, 0x33, !PT ;  /* 0x00000004ff107212 */ /* 0x000fca00078e33ff */
[----:B------:R-:W-:-:S04]  /*2fc0*/  IMAD.HI.U32 R17, R19, UR9, RZ ;  /* 0x0000000913117c27 */ /* 0x000fc8000f8e00ff */
[----:B------:R-:W-:Y:S02]  /*2fd0*/  IMAD.MOV R17, RZ, RZ, -R17 ;  /* 0x000000ffff117224 */ /* 0x000fe400078e0a11 */
[----:B------:R-:W-:-:S04]  /*2fe0*/  IMAD.HI.U32 R19, R19, R18, RZ ;  /* 0x0000001213137227 */ /* 0x000fc800078e00ff */
[----:B------:R-:W-:Y:S02]  /*2ff0*/  IMAD R17, R4, R17, UR9 ;  /* 0x0000000904117e24 */ /* 0x000fe4000f8e0211 */
[----:B------:R-:W-:-:S03]  /*3000*/  IMAD.MOV R19, RZ, RZ, -R19 ;  /* 0x000000ffff137224 */ /* 0x000fc600078e0a13 */
[----:B------:R-:W-:Y:S01]  /*3010*/  ISETP.GE.U32.AND P5, PT, R17, R4, PT ;  /* 0x000000041100720c */ /* 0x000fe20003fa6070 */
[----:B------:R-:W-:-:S05]  /*3020*/  IMAD R19, R4, R19, R18 ;  /* 0x0000001304137224 */ /* 0x000fca00078e0212 */
[----:B------:R-:W-:-:S07]  /*3030*/  ISETP.GE.U32.AND P6, PT, R19, R4, PT ;  /* 0x000000041300720c */ /* 0x000fce0003fc6070 */
[----:B------:R-:W-:-:S04]  /*3040*/  @P5 IADD3 R17, PT, PT, R17, -R4, RZ ;  /* 0x8000000411115210 */ /* 0x000fc80007ffe0ff */
[----:B------:R-:W-:Y:S02]  /*3050*/  ISETP.GE.U32.AND P5, PT, R17, R4, PT ;  /* 0x000000041100720c */ /* 0x000fe40003fa6070 */
[----:B------:R-:W-:-:S05]  /*3060*/  @P6 IMAD.IADD R19, R19, 0x1, -R4 ;  /* 0x0000000113136824 */ /* 0x000fca00078e0a04 */
[----:B------:R-:W-:-:S06]  /*3070*/  ISETP.GE.U32.AND P6, PT, R19, R4, PT ;  /* 0x000000041300720c */ /* 0x000fcc0003fc6070 */
[----:B------:R-:W-:Y:S01]  /*3080*/  @P5 IMAD.IADD R17, R17, 0x1, -R4 ;  /* 0x0000000111115824 */ /* 0x000fe200078e0a04 */
[----:B------:R-:W-:-:S04]  /*3090*/  ISETP.NE.U32.AND P5, PT, R4, RZ, PT ;  /* 0x000000ff0400720c */ /* 0x000fc80003fa5070 */
[----:B------:R-:W-:Y:S02]  /*30a0*/  SEL R15, R16, R17, !P5 ;  /* 0x00000011100f7207 */ /* 0x000fe40006800000 */
[----:B------:R-:W-:-:S03]  /*30b0*/  @P6 IADD3 R19, PT, PT, R19, -R4, RZ ;  /* 0x8000000413136210 */ /* 0x000fc60007ffe0ff */
[----:B------:R-:W-:Y:S01]  /*30c0*/  IMAD R15, R15, R4, R3 ;  /* 0x000000040f0f7224 */ /* 0x000fe200078e0203 */
[----:B------:R-:W-:-:S05]  /*30d0*/  SEL R16, R16, R19, !P5 ;  /* 0x0000001310107207 */ /* 0x000fca0006800000 */
[----:B------:R-:W-:-:S05]  /*30e0*/  IMAD.IADD R15, R16, 0x1, R15 ;  /* 0x00000001100f7824 */ /* 0x000fca00078e020f */
[----:B------:R-:W-:-:S04]  /*30f0*/  IADD3 R16, P5, PT, R15, UR10, RZ ;  /* 0x0000000a0f107c10 */ /* 0x000fc8000ffbe0ff */
[----:B------:R-:W-:-:S05]  /*3100*/  LEA.HI.X.SX32 R17, R15, UR11, 0x1, P5 ;  /* 0x0000000b0f117c11 */ /* 0x000fca000a8f0eff */
[----:B------:R-:W2:Y:S04]  /*3110*/  LDG.E.U8 R16, desc[UR12][R16.64] ;  /* 0x0000000c10107981 */ /* 0x000ea8000c1e1100 */
[----:B--2---:R0:W-:Y:S02]  /*3120*/  STS.U8 [R21+0xa], R16 ;  /* 0x00000a1015007388 */ /* 0x0041e40000000000 */
.L_x_33:
[----:B------:R-:W-:Y:S05]  /*3130*/  BSYNC.RECONVERGENT B0 ;  /* 0x0000000000007941 */ /* 0x000fea0003800200 */
.L_x_32:
[----:B------:R-:W-:Y:S01]  /*3140*/  ISETP.NE.OR P5, PT, R10, UR16, P3 ;  /* 0x000000100a007c0c */ /* 0x000fe20009fa5670 */
[----:B------:R-:W-:-:S12]  /*3150*/  BSSY.RECONVERGENT B0, `(.L_x_34) ;  /* 0x0000024000007945 */ /* 0x000fd80003800200 */
[----:B------:R-:W-:Y:S05]  /*3160*/  @P5 BRA `(.L_x_35) ;  /* 0x0000000000885947 */ /* 0x000fea0003800000 */
[----:B------:R-:W5:Y:S01]  /*3170*/  I2F.U32.RP R10, R4 ;  /* 0x00000004000a7306 */ /* 0x000f620000209000 */
[----:B------:R-:W-:Y:S02]  /*3180*/  UIADD3 UR9, UPT, UPT, UR5, UR16, URZ ;  /* 0x0000001005097290 */ /* 0x000fe4000fffe0ff */
[----:B------:R-:W-:-:S05]  /*3190*/  UIADD3 UR14, UPT, UPT, UR6, UR17, URZ ;  /* 0x00000011060e7290 */ /* 0x000fca000fffe0ff */
[----:B-----5:R-:W0:Y:S02]  /*31a0*/  MUFU.RCP R10, R10 ;  /* 0x0000000a000a7308 */ /* 0x020e240000001000 */
[----:B012---:R-:W-:Y:S01]  /*31b0*/  VIADD R16, R10, 0xffffffe ;  /* 0x0ffffffe0a107836 */ /* 0x007fe20000000000 */
[----:B------:R-:W-:-:S05]  /*31c0*/  LOP3.LUT R10, RZ, R4, RZ, 0x33, !PT ;  /* 0x00000004ff0a7212 */ /* 0x000fca00078e33ff */
[----:B---34-:R0:W1:Y:S02]  /*31d0*/  F2I.FTZ.U32.TRUNC.NTZ R17, R16 ;  /* 0x0000001000117305 */ /* 0x018064000021f000 */
[----:B0-----:R-:W-:Y:S01]  /*31e0*/  IMAD.MOV.U32 R16, RZ, RZ, RZ ;  /* 0x000000ffff107224 */ /* 0x001fe200078e00ff */
[----:B-1----:R-:W-:-:S05]  /*31f0*/  IADD3 R15, PT, PT, RZ, -R17, RZ ;  /* 0x80000011ff0f7210 */ /* 0x002fca0007ffe0ff */
[----:B------:R-:W-:-:S04]  /*3200*/  IMAD R15, R15, R4, RZ ;  /* 0x000000040f0f7224 */ /* 0x000fc800078e02ff */
[----:B------:R-:W-:-:S06]  /*3210*/  IMAD.HI.U32 R15, R17, R15, R16 ;  /* 0x0000000f110f7227 */ /* 0x000fcc00078e0010 */
[----:B------:R-:W-:-:S04]  /*3220*/  IMAD.HI.U32 R17, R15, UR9, RZ ;  /* 0x000000090f117c27 */ /* 0x000fc8000f8e00ff */
[----:B------:R-:W-:-:S04]  /*3230*/  IMAD.HI.U32 R15, R15, UR14, RZ ;  /* 0x0000000e0f0f7c27 */ /* 0x000fc8000f8e00ff */
[----:B------:R-:W-:Y:S01]  /*3240*/  IMAD.MOV R17, RZ, RZ, -R17 ;  /* 0x000000ffff117224 */ /* 0x000fe200078e0a11 */
[----:B------:R-:W-:-:S03]  /*3250*/  IADD3 R15, PT, PT, -R15, RZ, RZ ;  /* 0x000000ff0f0f7210 */ /* 0x000fc60007ffe1ff */
[C---:B------:R-:W-:Y:S02]  /*3260*/  IMAD R17, R4.reuse, R17, UR9 ;  /* 0x0000000904117e24 */ /* 0x040fe4000f8e0211 */
[----:B------:R-:W-:-:S03]  /*3270*/  IMAD R15, R4, R15, UR14 ;  /* 0x0000000e040f7e24 */ /* 0x000fc6000f8e020f */
[-C--:B------:R-:W-:Y:S02]  /*3280*/  ISETP.GE.U32.AND P5, PT, R17, R4.reuse, PT ;  /* 0x000000041100720c */ /* 0x080fe40003fa6070 */
[----:B------:R-:W-:-:S11]  /*3290*/  ISETP.GE.U32.AND P6, PT, R15, R4, PT ;  /* 0x000000040f00720c */ /* 0x000fd60003fc6070 */
[--C-:B------:R-:W-:Y:S02]  /*32a0*/  @P5 IMAD.IADD R17, R17, 0x1, -R4.reuse ;  /* 0x0000000111115824 */ /* 0x100fe400078e0a04 */
[----:B------:R-:W-:-:S03]  /*32b0*/  @P6 IMAD.IADD R15, R15, 0x1, -R4 ;  /* 0x000000010f0f6824 */ /* 0x000fc600078e0a04 */
[-C--:B------:R-:W-:Y:S02]  /*32c0*/  ISETP.GE.U32.AND P5, PT, R17, R4.reuse, PT ;  /* 0x000000041100720c */ /* 0x080fe40003fa6070 */
[----:B------:R-:W-:-:S11]  /*32d0*/  ISETP.GE.U32.AND P6, PT, R15, R4, PT ;  /* 0x000000040f00720c */ /* 0x000fd60003fc6070 */
[----:B------:R-:W-:Y:S02]  /*32e0*/  @P5 IADD3 R17, PT, PT, R17, -R4, RZ ;  /* 0x8000000411115210 */ /* 0x000fe40007ffe0ff */
[----:B------:R-:W-:Y:S01]  /*32f0*/  ISETP.NE.U32.AND P5, PT, R4, RZ, PT ;  /* 0x000000ff0400720c */ /* 0x000fe20003fa5070 */
[----:B------:R-:W-:-:S03]  /*3300*/  @P6 IMAD.IADD R15, R15, 0x1, -R4 ;  /* 0x000000010f0f6824 */ /* 0x000fc600078e0a04 */
[C---:B------:R-:W-:Y:S02]  /*3310*/  SEL R17, R10.reuse, R17, !P5 ;  /* 0x000000110a117207 */ /* 0x040fe40006800000 */
[----:B------:R-:W-:-:S03]  /*3320*/  SEL R10, R10, R15, !P5 ;  /* 0x0000000f0a0a7207 */ /* 0x000fc60006800000 */
[----:B------:R-:W-:-:S04]  /*3330*/  IMAD R3, R17, R4, R3 ;  /* 0x0000000411037224 */ /* 0x000fc800078e0203 */
[----:B------:R-:W-:-:S05]  /*3340*/  IMAD.IADD R3, R10, 0x1, R3 ;  /* 0x000000010a037824 */ /* 0x000fca00078e0203 */
[----:B------:R-:W-:-:S04]  /*3350*/  IADD3 R16, P5, PT, R3, UR10, RZ ;  /* 0x0000000a03107c10 */ /* 0x000fc8000ffbe0ff */
[----:B------:R-:W-:-:S05]  /*3360*/  LEA.HI.X.SX32 R17, R3, UR11, 0x1, P5 ;  /* 0x0000000b03117c11 */ /* 0x000fca000a8f0eff */
[----:B------:R-:W2:Y:S04]  /*3370*/  LDG.E.U8 R16, desc[UR12][R16.64] ;  /* 0x0000000c10107981 */ /* 0x000ea8000c1e1100 */
[----:B--2---:R0:W-:Y:S02]  /*3380*/  STS.U8 [R21+UR17+0xb], R16 ;  /* 0x00000b1015007988 */ /* 0x0041e40008000011 */
.L_x_35:
[----:B------:R-:W-:Y:S05]  /*3390*/  BSYNC.RECONVERGENT B0 ;  /* 0x0000000000007941 */ /* 0x000fea0003800200 */
.L_x_34:
[----:B------:R-:W-:Y:S01]  /*33a0*/  LOP3.LUT P5, RZ, R23, R2, RZ, 0xfc, !PT ;  /* 0x0000000217ff7212 */ /* 0x000fe200078afcff */
[----:B------:R-:W-:-:S12]  /*33b0*/  BSSY.RECONVERGENT B0, `(.L_x_36) ;  /* 0x000003b000007945 */ /* 0x000fd80003800200 */
[----:B------:R-:W-:Y:S05]  /*33c0*/  @P5 BRA `(.L_x_37) ;  /* 0x0000000000e45947 */ /* 0x000fea0003800000 */
[----:B------:R-:W-:Y:S01]  /*33d0*/  IABS R3, R4 ;  /* 0x0000000400037213 */ /* 0x000fe20000000000 */
[----:B------:R-:W5:Y:S01]  /*33e0*/  I2F.U32.RP R20, R4 ;  /* 0x0000000400147306 */ /* 0x000f620000209000 */
[----:B------:R-:W-:-:S07]  /*33f0*/  IADD3 R10, PT, PT, R5, -0x1, R4 ;  /* 0xffffffff050a7810 */ /* 0x000fce0007ffe004 */
[----:B0-----:R-:W0:Y:S08]  /*3400*/  I2F.RP R15, R3 ;  /* 0x00000003000f7306 */ /* 0x001e300000209400 */
[----:B-----5:R-:W3:Y:S08]  /*3410*/  MUFU.RCP R20, R20 ;  /* 0x0000001400147308 */ /* 0x020ef00000001000 */
[----:B0-----:R-:W0:Y:S01]  /*3420*/  MUFU.RCP R15, R15 ;  /* 0x0000000f000f7308 */ /* 0x001e220000001000 */
[----:B---34-:R-:W-:-:S07]  /*3430*/  VIADD R17, R20, 0xffffffe ;  /* 0x0ffffffe14117836 */ /* 0x018fce0000000000 */
[----:B------:R-:W3:Y:S01]  /*3440*/  F2I.FTZ.U32.TRUNC.NTZ R17, R17 ;  /* 0x0000001100117305 */ /* 0x000ee2000021f000 */
[----:B0-----:R-:W-:-:S07]  /*3450*/  IADD3 R18, PT, PT, R15, 0xffffffe, RZ ;  /* 0x0ffffffe0f127810 */ /* 0x001fce0007ffe0ff */
[----:B-12---:R0:W1:Y:S01]  /*3460*/  F2I.FTZ.U32.TRUNC.NTZ R19, R18 ;  /* 0x0000001200137305 */ /* 0x006062000021f000 */
[----:B---3--:R-:W-:Y:S01]  /*3470*/  IMAD.MOV R15, RZ, RZ, -R17 ;  /* 0x000000ffff0f7224 */ /* 0x008fe200078e0a11 */
[----:B0-----:R-:W-:-:S03]  /*3480*/  MOV R18, RZ ;  /* 0x000000ff00127202 */ /* 0x001fc60000000f00 */
[----:B------:R-:W-:Y:S02]  /*3490*/  IMAD R15, R15, R4, RZ ;  /* 0x000000040f0f7224 */ /* 0x000fe400078e02ff */
[----:B-1----:R-:W-:-:S04]  /*34a0*/  IMAD.MOV R16, RZ, RZ, -R19 ;  /* 0x000000ffff107224 */ /* 0x002fc800078e0a13 */
[----:B------:R-:W-:Y:S01]  /*34b0*/  IMAD R21, R16, R3, RZ ;  /* 0x0000000310157224 */ /* 0x000fe200078e02ff */
[----:B------:R-:W-:-:S03]  /*34c0*/  IABS R16, R10 ;  /* 0x0000000a00107213 */ /* 0x000fc60000000000 */
[----:B------:R-:W-:Y:S01]  /*34d0*/  IMAD.HI.U32 R21, R19, R21, R18 ;  /* 0x0000001513157227 */ /* 0x000fe200078e0012 */
[----:B------:R-:W-:-:S05]  /*34e0*/  IADD3 R19, PT, PT, R9, -0x1, R4 ;  /* 0xffffffff09137810 */ /* 0x000fca0007ffe004 */
[----:B------:R-:W-:-:S04]  /*34f0*/  IMAD.HI.U32 R21, R21, R16, RZ ;  /* 0x0000001015157227 */ /* 0x000fc800078e00ff */
[----:B------:R-:W-:-:S04]  /*3500*/  IMAD.MOV R21, RZ, RZ, -R21 ;  /* 0x000000ffff157224 */ /* 0x000fc800078e0a15 */
[----:B------:R-:W-:Y:S02]  /*3510*/  IMAD R18, R3, R21, R16 ;  /* 0x0000001503127224 */ /* 0x000fe400078e0210 */
[----:B------:R-:W-:-:S03]  /*3520*/  HFMA2 R16, -RZ, RZ, 0, 0 ;  /* 0x00000000ff107431 */ /* 0x000fc600000001ff */
[----:B------:R-:W-:Y:S02]  /*3530*/  ISETP.GT.U32.AND P5, PT, R3, R18, PT ;  /* 0x000000120300720c */ /* 0x000fe40003fa4070 */
[----:B------:R-:W-:Y:S01]  /*3540*/  IMAD.HI.U32 R16, R17, R15, R16 ;  /* 0x0000000f11107227 */ /* 0x000fe200078e0010 */
[----:B------:R-:W-:-:S05]  /*3550*/  IADD3 R15, PT, PT, R7, -0x1, R4 ;  /* 0xffffffff070f7810 */ /* 0x000fca0007ffe004 */
[----:B------:R-:W-:-:S04]  /*3560*/  IMAD.HI.U32 R17, R16, R15, RZ ;  /* 0x0000000f10117227 */ /* 0x000fc800078e00ff */
[----:B------:R-:W-:Y:S02]  /*3570*/  IMAD.MOV R17, RZ, RZ, -R17 ;  /* 0x000000ffff117224 */ /* 0x000fe400078e0a11 */
[----:B------:R-:W-:Y:S02]  /*3580*/  @!P5 IMAD.IADD R18, R18, 0x1, -R3 ;  /* 0x000000011212d824 */ /* 0x000fe400078e0a03 */
[----:B------:R-:W-:Y:S02]  /*3590*/  IMAD R15, R4, R17, R15 ;  /* 0x00000011040f7224 */ /* 0x000fe400078e020f */
[----:B------:R-:W-:Y:S01]  /*35a0*/  IMAD.HI.U32 R16, R16, R19, RZ ;  /* 0x0000001310107227 */ /* 0x000fe200078e00ff */
[----:B------:R-:W-:Y:S02]  /*35b0*/  ISETP.GT.U32.AND P6, PT, R3, R18, PT ;  /* 0x000000120300720c */ /* 0x000fe40003fc4070 */
[----:B------:R-:W-:Y:S02]  /*35c0*/  ISETP.GE.U32.AND P5, PT, R15, R4, PT ;  /* 0x000000040f00720c */ /* 0x000fe40003fa6070 */
[----:B------:R-:W-:-:S05]  /*35d0*/  IADD3 R16, PT, PT, -R16, RZ, RZ ;  /* 0x000000ff10107210 */ /* 0x000fca0007ffe1ff */
[----:B------:R-:W-:-:S04]  /*35e0*/  IMAD R19, R4, R16, R19 ;  /* 0x0000001004137224 */ /* 0x000fc800078e0213 */
[----:B------:R-:W-:Y:S01]  /*35f0*/  @!P6 IMAD.IADD R18, R18, 0x1, -R3 ;  /* 0x000000011212e824 */ /* 0x000fe200078e0a03 */
[----:B------:R-:W-:Y:S01]  /*3600*/  ISETP.GE.U32.AND P6, PT, R19, R4, PT ;  /* 0x000000041300720c */ /* 0x000fe20003fc6070 */
[----:B------:R-:W-:Y:S01]  /*3610*/  @P5 IMAD.IADD R15, R15, 0x1, -R4 ;  /* 0x000000010f0f5824 */ /* 0x000fe200078e0a04 */
[----:B------:R-:W-:Y:S02]  /*3620*/  ISETP.GE.AND P5, PT, R10, RZ, PT ;  /* 0x000000ff0a00720c */ /* 0x000fe40003fa6270 */
[----:B------:R-:W-:Y:S02]  /*3630*/  MOV R3, R18 ;  /* 0x0000001200037202 */ /* 0x000fe40000000f00 */
[----:B------:R-:W-:-:S07]  /*3640*/  LOP3.LUT R10, RZ, R4, RZ, 0x33, !PT ;  /* 0x00000004ff0a7212 */ /* 0x000fce00078e33ff */
[----:B------:R-:W-:Y:S02]  /*3650*/  @P6 IMAD.IADD R19, R19, 0x1, -R4 ;  /* 0x0000000113136824 */ /* 0x000fe400078e0a04 */
[----:B------:R-:W-:Y:S01]  /*3660*/  @!P5 IMAD.MOV R3, RZ, RZ, -R3 ;  /* 0x000000ffff03d224 */ /* 0x000fe200078e0a03 */
[-C--:B------:R-:W-:Y:S02]  /*3670*/  ISETP.GE.U32.AND P5, PT, R15, R4.reuse, PT ;  /* 0x000000040f00720c */ /* 0x080fe40003fa6070 */
[----:B------:R-:W-:-:S11]  /*3680*/  ISETP.GE.U32.AND P6, PT, R19, R4, PT ;  /* 0x000000041300720c */ /* 0x000fd60003fc6070 */
[----:B------:R-:W-:Y:S02]  /*3690*/  @P5 IADD3 R15, PT, PT, R15, -R4, RZ ;  /* 0x800000040f0f5210 */ /* 0x000fe40007ffe0ff */
[----:B------:R-:W-:Y:S01]  /*36a0*/  @P6 IMAD.IADD R19, R19, 0x1, -R4 ;  /* 0x0000000113136824 */ /* 0x000fe200078e0a04 */
[C---:B------:R-:W-:Y:S02]  /*36b0*/  ISETP.NE.U32.AND P5, PT, R4.reuse, RZ, PT ;  /* 0x000000ff0400720c */ /* 0x040fe40003fa5070 */
[----:B------:R-:W-:Y:S02]  /*36c0*/  ISETP.NE.AND P6, PT, R4, RZ, PT ;  /* 0x000000ff0400720c */ /* 0x000fe40003fc5270 */
[C---:B------:R-:W-:Y:S02]  /*36d0*/  SEL R15, R10.reuse, R15, !P5 ;  /* 0x0000000f0a0f7207 */ /* 0x040fe40006800000 */
[C---:B------:R-:W-:Y:S02]  /*36e0*/  SEL R3, R10.reuse, R3, !P6 ;  /* 0x000000030a037207 */ /* 0x040fe40007000000 */
[----:B------:R-:W-:-:S03]  /*36f0*/  SEL R10, R10, R19, !P5 ;  /* 0x000000130a0a7207 */ /* 0x000fc60006800000 */
[----:B------:R-:W-:-:S04]  /*3700*/  IMAD R3, R3, R4, R15 ;  /* 0x0000000403037224 */ /* 0x000fc800078e020f */
[----:B------:R-:W-:-:S05]  /*3710*/  IMAD R3, R3, R4, R10 ;  /* 0x0000000403037224 */ /* 0x000fca00078e020a */
[----:B------:R-:W-:-:S04]  /*3720*/  IADD3 R16, P5, PT, R3, UR10, RZ ;  /* 0x0000000a03107c10 */ /* 0x000fc8000ffbe0ff */
[----:B------:R-:W-:-:S05]  /*3730*/  LEA.HI.X.SX32 R17, R3, UR11, 0x1, P5 ;  /* 0x0000000b03117c11 */ /* 0x000fca000a8f0eff */
[----:B------:R-:W2:Y:S04]  /*3740*/  LDG.E.U8 R16, desc[UR12][R16.64] ;  /* 0x0000000c10107981 */ /* 0x000ea8000c1e1100 */
[----:B--2---:R0:W-:Y:S02]  /*3750*/  STS.U8 [UR7], R16 ;  /* 0x00000010ff007988 */ /* 0x0041e40008000007 */
.L_x_37:
[----:B------:R-:W-:Y:S05]  /*3760*/  BSYNC.RECONVERGENT B0 ;  /* 0x0000000000007941 */ /* 0x000fea0003800200 */
.L_x_36:
[----:B------:R-:W-:Y:S01]  /*3770*/  ISETP.NE.OR P3, PT, R23, RZ, P3 ;  /* 0x000000ff1700720c */ /* 0x000fe20001f65670 */
[----:B------:R-:W-:Y:S01]  /*3780*/  BSSY.RECONVERGENT B0, `(.L_x_38) ;  /* 0x000003f000007945 */ /* 0x000fe20003800200 */
[----:B------:R-:W-:Y:S02]  /*3790*/  ISETP.NE.AND P5, PT, R0, RZ, PT ;  /* 0x000000ff0000720c */ /* 0x000fe40003fa5270 */
[----:B------:R-:W-:Y:S02]  /*37a0*/  ISETP.NE.OR P4, PT, R11, RZ, P4 ;  /* 0x000000ff0b00720c */ /* 0x000fe40002785670 */
[----:B------:R-:W-:-:S07]  /*37b0*/  ISETP.NE.OR P5, PT, R8, UR15, P5 ;  /* 0x0000000f08007c0c */ /* 0x000fce000afa5670 */
[----:B------:R-:W-:Y:S06]  /*37c0*/  @P3 BRA `(.L_x_39) ;  /* 0x0000000000e83947 */ /* 0x000fec0003800000 */
[----:B------:R-:W-:Y:S01]  /*37d0*/  IABS R0, R4 ;  /* 0x0000000400007213 */ /* 0x000fe20000000000 */
[----:B------:R-:W5:Y:S01]  /*37e0*/  I2F.U32.RP R18, R4 ;  /* 0x0000000400127306 */ /* 0x000f620000209000 */
[----:B------:R-:W-:Y:S01]  /*37f0*/  IADD3 R3, PT, PT, R5, -0x1, R4 ;  /* 0xffffffff05037810 */ /* 0x000fe20007ffe004 */
[----:B------:R-:W-:-:S06]  /*3800*/  UIADD3 UR9, UPT, UPT, UR6, UR17, URZ ;  /* 0x0000001106097290 */ /* 0x000fcc000fffe0ff */
[----:B------:R-:W0:Y:S08]  /*3810*/  I2F.RP R8, R0 ;  /* 0x0000000000087306 */ /* 0x000e300000209400 */
[----:B-----5:R-:W5:Y:S08]  /*3820*/  MUFU.RCP R18, R18 ;  /* 0x0000001200127308 */ /* 0x020f700000001000 */
[----:B0-----:R-:W1:Y:S01]  /*3830*/  MUFU.RCP R8, R8 ;  /* 0x0000000800087308 */ /* 0x001e620000001000 */
[----:B-----5:R-:W-:-:S07]  /*3840*/  IADD3 R10, PT, PT, R18, 0xffffffe, RZ ;  /* 0x0ffffffe120a7810 */ /* 0x020fce0007ffe0ff */
[----:B------:R0:W-:Y:S01]  /*3850*/  F2I.FTZ.U32.TRUNC.NTZ R11, R10 ;  /* 0x0000000a000b7305 */ /* 0x0001e2000021f000 */
[----:B-12---:R-:W-:Y:S01]  /*3860*/  VIADD R16, R8, 0xffffffe ;  /* 0x0ffffffe08107836 */ /* 0x006fe20000000000 */
[----:B------:R-:W-:-:S06]  /*3870*/  IABS R8, R3 ;  /* 0x0000000300087213 */ /* 0x000fcc0000000000 */
[----:B---34-:R1:W2:Y:S01]  /*3880*/  F2I.FTZ.U32.TRUNC.NTZ R17, R16 ;  /* 0x0000001000117305 */ /* 0x0182a2000021f000 */
[----:B0-----:R-:W-:Y:S02]  /*3890*/  IMAD.MOV.U32 R10, RZ, RZ, RZ ;  /* 0x000000ffff0a7224 */ /* 0x001fe400078e00ff */
[----:B-1----:R-:W-:Y:S02]  /*38a0*/  IMAD.MOV.U32 R16, RZ, RZ, RZ ;  /* 0x000000ffff107224 */ /* 0x002fe400078e00ff */
[----:B--2---:R-:W-:-:S04]  /*38b0*/  IMAD.MOV R15, RZ, RZ, -R17 ;  /* 0x000000ffff0f7224 */ /* 0x004fc800078e0a11 */
[----:B------:R-:W-:-:S04]  /*38c0*/  IMAD R15, R15, R0, RZ ;  /* 0x000000000f0f7224 */ /* 0x000fc800078e02ff */
[----:B------:R-:W-:Y:S01]  /*38d0*/  IMAD.HI.U32 R15, R17, R15, R16 ;  /* 0x0000000f110f7227 */ /* 0x000fe200078e0010 */
[----:B------:R-:W-:-:S05]  /*38e0*/  IADD3 R17, PT, PT, RZ, -R11, RZ ;  /* 0x8000000bff117210 */ /* 0x000fca0007ffe0ff */
[----:B------:R-:W-:-:S04]  /*38f0*/  IMAD.HI.U32 R15, R15, R8, RZ ;  /* 0x000000080f0f7227 */ /* 0x000fc800078e00ff */
[----:B------:R-:W-:Y:S02]  /*3900*/  IMAD.MOV R15, RZ, RZ, -R15 ;  /* 0x000000ffff0f7224 */ /* 0x000fe400078e0a0f */
[----:B------:R-:W-:Y:S02]  /*3910*/  IMAD R17, R17, R4, RZ ;  /* 0x0000000411117224 */ /* 0x000fe400078e02ff */
[C---:B------:R-:W-:Y:S02]  /*3920*/  IMAD R15, R0.reuse, R15, R8 ;  /* 0x0000000f000f7224 */ /* 0x040fe400078e0208 */
[----:B------:R-:W-:Y:S01]  /*3930*/  IMAD.HI.U32 R10, R11, R17, R10 ;  /* 0x000000110b0a7227 */ /* 0x000fe200078e000a */
[----:B------:R-:W-:Y:S02]  /*3940*/  IADD3 R11, PT, PT, R7, -0x1, R4 ;  /* 0xffffffff070b7810 */ /* 0x000fe40007ffe004 */
[----:B------:R-:W-:-:S03]  /*3950*/  ISETP.GT.U32.AND P3, PT, R0, R15, PT ;  /* 0x0000000f0000720c */ /* 0x000fc60003f64070 */
[----:B------:R-:W-:-:S04]  /*3960*/  IMAD.HI.U32 R8, R10, R11, RZ ;  /* 0x0000000b0a087227 */ /* 0x000fc800078e00ff */
[----:B------:R-:W-:Y:S01]  /*3970*/  IMAD.HI.U32 R10, R10, UR9, RZ ;  /* 0x000000090a0a7c27 */ /* 0x000fe2000f8e00ff */
[----:B------:R-:W-:-:S05]  /*3980*/  IADD3 R8, PT, PT, -R8, RZ, RZ ;  /* 0x000000ff08087210 */ /* 0x000fca0007ffe1ff */
[----:B------:R-:W-:Y:S02]  /*3990*/  @!P3 IMAD.IADD R15, R15, 0x1, -R0 ;  /* 0x000000010f0fb824 */ /* 0x000fe400078e0a00 */
[----:B------:R-:W-:Y:S02]  /*39a0*/  IMAD R17, R4, R8, R11 ;  /* 0x0000000804117224 */ /* 0x000fe400078e020b */
[----:B------:R-:W-:Y:S01]  /*39b0*/  IMAD.MOV R11, RZ, RZ, -R10 ;  /* 0x000000ffff0b7224 */ /* 0x000fe200078e0a0a */
[----:B------:R-:W-:Y:S02]  /*39c0*/  ISETP.GT.U32.AND P6, PT, R0, R15, PT ;  /* 0x0000000f0000720c */ /* 0x000fe40003fc4070 */
[-C--:B------:R-:W-:Y:S01]  /*39d0*/  ISETP.GE.U32.AND P3, PT, R17, R4.reuse, PT ;  /* 0x000000041100720c */ /* 0x080fe20003f66070 */
[----:B------:R-:W-:Y:S01]  /*39e0*/  IMAD R19, R4, R11, UR9 ;  /* 0x0000000904137e24 */ /* 0x000fe2000f8e020b */
[----:B------:R-:W-:-:S09]  /*39f0*/  LOP3.LUT R11, RZ, R4, RZ, 0x33, !PT ;  /* 0x00000004ff0b7212 */ /* 0x000fd200078e33ff */
[----:B------:R-:W-:Y:S02]  /*3a00*/  @!P6 IADD3 R15, PT, PT, R15, -R0, RZ ;  /* 0x800000000f0fe210 */ /* 0x000fe40007ffe0ff */
[----:B------:R-:W-:Y:S01]  /*3a10*/  ISETP.GE.U32.AND P6, PT, R19, R4, PT ;  /* 0x000000041300720c */ /* 0x000fe20003fc6070 */
[----:B------:R-:W-:Y:S01]  /*3a20*/  @P3 IMAD.IADD R17, R17, 0x1, -R4 ;  /* 0x0000000111113824 */ /* 0x000fe200078e0a04 */
[----:B------:R-:W-:Y:S01]  /*3a30*/  ISETP.GE.AND P3, PT, R3, RZ, PT ;  /* 0x000000ff0300720c */ /* 0x000fe20003f66270 */
[----:B------:R-:W-:-:S10]  /*3a40*/  IMAD.MOV.U32 R0, RZ, RZ, R15 ;  /* 0x000000ffff007224 */ /* 0x000fd400078e000f */
[-C--:B------:R-:W-:Y:S02]  /*3a50*/  @P6 IADD3 R19, PT, PT, R19, -R4.reuse, RZ ;  /* 0x8000000413136210 */ /* 0x080fe40007ffe0ff */
[----:B------:R-:W-:Y:S01]  /*3a60*/  @!P3 IMAD.MOV R0, RZ, RZ, -R0 ;  /* 0x000000ffff00b224 */ /* 0x000fe200078e0a00 */
[-C--:B------:R-:W-:Y:S02]  /*3a70*/  ISETP.GE.U32.AND P3, PT, R17, R4.reuse, PT ;  /* 0x000000041100720c */ /* 0x080fe40003f66070 */
[----:B------:R-:W-:-:S11]  /*3a80*/  ISETP.GE.U32.AND P6, PT, R19, R4, PT ;  /* 0x000000041300720c */ /* 0x000fd60003fc6070 */
[----:B------:R-:W-:Y:S01]  /*3a90*/  @P3 IMAD.IADD R17, R17, 0x1, -R4 ;  /* 0x0000000111113824 */ /* 0x000fe200078e0a04 */
[C---:B------:R-:W-:Y:S02]  /*3aa0*/  ISETP.NE.U32.AND P3, PT, R4.reuse, RZ, PT ;  /* 0x000000ff0400720c */ /* 0x040fe40003f65070 */
[----:B------:R-:W-:Y:S02]  /*3ab0*/  @P6 IADD3 R19, PT, PT, R19, -R4, RZ ;  /* 0x8000000413136210 */ /* 0x000fe40007ffe0ff */
        /* <DEDUP_REMOVED lines=8> */
[----:B------:R-:W2:Y:S01]  /*3b40*/  LDG.E.U8 R10, desc[UR12][R10.64] ;  /* 0x0000000c0a0a7981 */ /* 0x000ea2000c1e1100 */
[----:B------:R-:W2:Y:S03]  /*3b50*/  LDC R3, c[0x0][0x368] ;  /* 0x0000da00ff037b82 */ /* 0x000ea60000000800 */
[----:B--2---:R0:W-:Y:S02]  /*3b60*/  STS.U8 [R3+UR7+0x1], R10 ;  /* 0x0000010a03007988 */ /* 0x0041e40008000007 */
.L_x_39:
[----:B------:R-:W-:Y:S05]  /*3b70*/  BSYNC.RECONVERGENT B0 ;  /* 0x0000000000007941 */ /* 0x000fea0003800200 */
.L_x_38:
[----:B------:R-:W-:Y:S01]  /*3b80*/  UIMAD UR7, UR16, 0xa, UR7 ;  /* 0x0000000a100778a4 */ /* 0x000fe2000f8e0207 */
[----:B------:R-:W-:Y:S01]  /*3b90*/  BSSY.RECONVERGENT B0, `(.L_x_40) ;  /* 0x000003f000007945 */ /* 0x000fe20003800200 */
[----:B------:R-:W-:Y:S02]  /*3ba0*/  ISETP.NE.OR P3, PT, R2, RZ, !P0 ;  /* 0x000000ff0200720c */ /* 0x000fe40004765670 */
[C---:B------:R-:W-:Y:S02]  /*3bb0*/  ISETP.NE.OR P2, PT, R14.reuse, UR17, !P2 ;  /* 0x000000110e007c0c */ /* 0x040fe4000d745670 */
[C---:B------:R-:W-:Y:S02]  /*3bc0*/  ISETP.NE.OR P1, PT, R14.reuse, UR17, !P1 ;  /* 0x000000110e007c0c */ /* 0x040fe4000cf25670 */
[----:B------:R-:W-:Y:S01]  /*3bd0*/  ISETP.NE.OR P0, PT, R14, UR17, !P0 ;  /* 0x000000110e007c0c */ /* 0x000fe2000c705670 */
[----:B------:R-:W-:-:S12]  /*3be0*/  @P4 BRA `(.L_x_41) ;  /* 0x0000000000e44947 */ /* 0x000fd80003800000 */
[----:B------:R-:W-:Y:S01]  /*3bf0*/  IABS R0, R4 ;  /* 0x0000000400007213 */ /* 0x000fe20000000000 */
[----:B012---:R-:W0:Y:S01]  /*3c00*/  I2F.U32.RP R16, R4 ;  /* 0x0000000400107306 */ /* 0x007e220000209000 */
[----:B------:R-:W-:Y:S01]  /*3c10*/  IADD3 R8, PT, PT, R5, -0x1, R4 ;  /* 0xffffffff05087810 */ /* 0x000fe20007ffe004 */
[----:B------:R-:W-:-:S03]  /*3c20*/  UIADD3 UR9, UPT, UPT, UR5, UR16, URZ ;  /* 0x0000001005097290 */ /* 0x000fc6000fffe0ff */
[----:B---34-:R-:W-:-:S03]  /*3c30*/  IABS R2, R8 ;  /* 0x0000000800027213 */ /* 0x018fc60000000000 */
[----:B------:R-:W1:Y:S08]  /*3c40*/  I2F.RP R14, R0 ;  /* 0x00000000000e7306 */ /* 0x000e700000209400 */
[----:B0-----:R-:W0:Y:S08]  /*3c50*/  MUFU.RCP R16, R16 ;  /* 0x0000001000107308 */ /* 0x001e300000001000 */
[----:B-1----:R-:W1:Y:S01]  /*3c60*/  MUFU.RCP R14, R14 ;  /* 0x0000000e000e7308 */ /* 0x002e620000001000 */
[----:B0-----:R-:W-:-:S07]  /*3c70*/  VIADD R3, R16, 0xffffffe ;  /* 0x0ffffffe10037836 */ /* 0x001fce0000000000 */
[----:B------:R-:W-:Y:S01]  /*3c80*/  F2I.FTZ.U32.TRUNC.NTZ R3, R3 ;  /* 0x0000000300037305 */ /* 0x000fe2000021f000 */
[----:B-1----:R-:W-:-:S07]  /*3c90*/  VIADD R10, R14, 0xffffffe ;  /* 0x0ffffffe0e0a7836 */ /* 0x002fce0000000000 */
[----:B------:R0:W1:Y:S02]  /*3ca0*/  F2I.FTZ.U32.TRUNC.NTZ R11, R10 ;  /* 0x0000000a000b7305 */ /* 0x000064000021f000 */
[----:B0-----:R-:W-:Y:S01]  /*3cb0*/  IMAD.MOV.U32 R10, RZ, RZ, RZ ;  /* 0x000000ffff0a7224 */ /* 0x001fe200078e00ff */
[----:B-1----:R-:W-:-:S05]  /*3cc0*/  IADD3 R15, PT, PT, RZ, -R11, RZ ;  /* 0x8000000bff0f7210 */ /* 0x002fca0007ffe0ff */
[----:B------:R-:W-:-:S04]  /*3cd0*/  IMAD R15, R15, R0, RZ ;  /* 0x000000000f0f7224 */ /* 0x000fc800078e02ff */
[----:B------:R-:W-:-:S04]  /*3ce0*/  IMAD.HI.U32 R15, R11, R15, R10 ;  /* 0x0000000f0b0f7227 */ /* 0x000fc800078e000a */
[----:B------:R-:W-:Y:S02]  /*3cf0*/  IMAD.MOV R11, RZ, RZ, -R3 ;  /* 0x000000ffff0b7224 */ /* 0x000fe400078e0a03 */
[----:B------:R-:W-:-:S04]  /*3d00*/  IMAD.HI.U32 R15, R15, R2, RZ ;  /* 0x000000020f0f7227 */ /* 0x000fc800078e00ff */
[----:B------:R-:W-:Y:S01]  /*3d10*/  IMAD R11, R11, R4, RZ ;  /* 0x000000040b0b7224 */ /* 0x000fe200078e02ff */
[----:B------:R-:W-:-:S05]  /*3d20*/  IADD3 R15, PT, PT, -R15, RZ, RZ ;  /* 0x000000ff0f0f7210 */ /* 0x000fca0007ffe1ff */
[----:B------:R-:W-:Y:S02]  /*3d30*/  IMAD R15, R0, R15, R2 ;  /* 0x0000000f000f7224 */ /* 0x000fe400078e0202 */
[----:B------:R-:W-:-:S03]  /*3d40*/  IMAD.MOV.U32 R2, RZ, RZ, RZ ;  /* 0x000000ffff027224 */ /* 0x000fc600078e00ff */
[----:B------:R-:W-:Y:S01]  /*3d50*/  ISETP.GT.U32.AND P4, PT, R0, R15, PT ;  /* 0x0000000f0000720c */ /* 0x000fe20003f84070 */
[----:B------:R-:W-:-:S06]  /*3d60*/  IMAD.HI.U32 R11, R3, R11, R2 ;  /* 0x0000000b030b7227 */ /* 0x000fcc00078e0002 */
[----:B------:R-:W-:-:S04]  /*3d70*/  IMAD.HI.U32 R2, R11, UR9, RZ ;  /* 0x000000090b027c27 */ /* 0x000fc8000f8e00ff */
[----:B------:R-:W-:Y:S01]  /*3d80*/  IMAD.MOV R3, RZ, RZ, -R2 ;  /* 0x000000ffff037224 */ /* 0x000fe200078e0a02 */
[----:B------:R-:W-:Y:S02]  /*3d90*/  IADD3 R2, PT, PT, R9, -0x1, R4 ;  /* 0xffffffff09027810 */ /* 0x000fe40007ffe004 */
[----:B------:R-:W-:Y:S01]  /*3da0*/  @!P4 IADD3 R15, PT, PT, R15, -R0, RZ ;  /* 0x800000000f0fc210 */ /* 0x000fe20007ffe0ff */
[----:B------:R-:W-:Y:S02]  /*3db0*/  IMAD R3, R4, R3, UR9 ;  /* 0x0000000904037e24 */ /* 0x000fe4000f8e0203 */
[----:B------:R-:W-:Y:S01]  /*3dc0*/  IMAD.HI.U32 R11, R11, R2, RZ ;  /* 0x000000020b0b7227 */ /* 0x000fe200078e00ff */
[----:B------:R-:W-:Y:S02]  /*3dd0*/  ISETP.GT.U32.AND P6, PT, R0, R15, PT ;  /* 0x0000000f0000720c */ /* 0x000fe40003fc4070 */
[----:B------:R-:W-:Y:S01]  /*3de0*/  ISETP.GE.U32.AND P4, PT, R3, R4, PT ;  /* 0x000000040300720c */ /* 0x000fe20003f86070 */
[----:B------:R-:W-:-:S04]  /*3df0*/  IMAD.MOV R11, RZ, RZ, -R11 ;  /* 0x000000ffff0b7224 */ /* 0x000fc800078e0a0b */
[----:B------:R-:W-:Y:S01]  /*3e00*/  IMAD R17, R4, R11, R2 ;  /* 0x0000000b04117224 */ /* 0x000fe200078e0202 */
[----:B------:R-:W-:-:S05]  /*3e10*/  LOP3.LUT R11, RZ, R4, RZ, 0x33, !PT ;  /* 0x00000004ff0b7212 */ /* 0x000fca00078e33ff */
[----:B------:R-:W-:Y:S01]  /*3e20*/  @!P6 IMAD.IADD R15, R15, 0x1, -R0 ;  /* 0x000000010f0fe824 */ /* 0x000fe200078e0a00 */
[-C--:B------:R-:W-:Y:S02]  /*3e30*/  ISETP.GE.U32.AND P6, PT, R17, R4.reuse, PT ;  /* 0x000000041100720c */ /* 0x080fe40003fc6070 */
[----:B------:R-:W-:Y:S01]  /*3e40*/  @P4 IADD3 R3, PT, PT, R3, -R4, RZ ;  /* 0x8000000403034210 */ /* 0x000fe20007ffe0ff */
[----:B------:R-:W-:Y:S01]  /*3e50*/  IMAD.MOV.U32 R0, RZ, RZ, R15 ;  /* 0x000000ffff007224 */ /* 0x000fe200078e000f */
[----:B------:R-:W-:-:S09]  /*3e60*/  ISETP.GE.AND P4, PT, R8, RZ, PT ;  /* 0x000000ff0800720c */ /* 0x000fd20003f86270 */
[----:B------:R-:W-:-:S04]  /*3e70*/  @P6 IMAD.IADD R17, R17, 0x1, -R4 ;  /* 0x0000000111116824 */ /* 0x000fc800078e0a04 */
[----:B------:R-:W-:Y:S02]  /*3e80*/  @!P4 IADD3 R0, PT, PT, -R0, RZ, RZ ;  /* 0x000000ff0000c210 */ /* 0x000fe40007ffe1ff */
[-C--:B------:R-:W-:Y:S02]  /*3e90*/  ISETP.GE.U32.AND P4, PT, R3, R4.reuse, PT ;  /* 0x000000040300720c */ /* 0x080fe40003f86070 */
[----:B------:R-:W-:-:S11]  /*3ea0*/  ISETP.GE.U32.AND P6, PT, R17, R4, PT ;  /* 0x000000041100720c */ /* 0x000fd60003fc6070 */
[--C-:B------:R-:W-:Y:S01]  /*3eb0*/  @P4 IMAD.IADD R3, R3, 0x1, -R4.reuse ;  /* 0x0000000103034824 */ /* 0x100fe200078e0a04 */
[C---:B------:R-:W-:Y:S01]  /*3ec0*/  ISETP.NE.U32.AND P4, PT, R4.reuse, RZ, PT ;  /* 0x000000ff0400720c */ /* 0x040fe20003f85070 */
[----:B------:R-:W-:Y:S01]  /*3ed0*/  @P6 IMAD.IADD R17, R17, 0x1, -R4 ;  /* 0x0000000111116824 */ /* 0x000fe200078e0a04 */
        /* <DEDUP_REMOVED lines=9> */
[----:B--2---:R0:W-:Y:S02]  /*3f70*/  STS.U8 [UR7+0xa], R2 ;  /* 0x00000a02ff007988 */ /* 0x0041e40008000007 */
.L_x_41:
[----:B------:R-:W-:Y:S05]  /*3f80*/  BSYNC.RECONVERGENT B0 ;  /* 0x0000000000007941 */ /* 0x000fea0003800200 */
.L_x_40:
[----:B------:R-:W-:Y:S04]  /*3f90*/  BSSY.RECONVERGENT B0, `(.L_x_42) ;  /* 0x000003c000007945 */ /* 0x000fe80003800200 */
[----:B------:R-:W-:Y:S05]  /*3fa0*/  @P2 BRA `(.L_x_43) ;  /* 0x0000000000e82947 */ /* 0x000fea0003800000 */
[----:B------:R-:W-:Y:S01]  /*3fb0*/  IABS R0, R4 ;  /* 0x0000000400007213 */ /* 0x000fe20000000000 */
[----:B------:R-:W5:Y:S01]  /*3fc0*/  I2F.U32.RP R14, R4 ;  /* 0x00000004000e7306 */ /* 0x000f620000209000 */
[----:B------:R-:W-:Y:S01]  /*3fd0*/  IADD3 R5, PT, PT, R5, -0x1, R4 ;  /* 0xffffffff05057810 */ /* 0x000fe20007ffe004 */
[----:B------:R-:W-:Y:S02]  /*3fe0*/  UIADD3 UR9, UPT, UPT, UR5, UR16, URZ ;  /* 0x0000001005097290 */ /* 0x000fe4000fffe0ff */
[----:B------:R-:W-:-:S04]  /*3ff0*/  UIADD3 UR14, UPT, UPT, UR6, UR17, URZ ;  /* 0x00000011060e7290 */ /* 0x000fc8000fffe0ff */
[----:B------:R-:W0:Y:S08]  /*4000*/  I2F.RP R8, R0 ;  /* 0x0000000000087306 */ /* 0x000e300000209400 */
[----:B-----5:R-:W3:Y:S08]  /*4010*/  MUFU.RCP R14, R14 ;  /* 0x0000000e000e7308 */ /* 0x020ef00000001000 */
[----:B0-----:R-:W0:Y:S01]  /*4020*/  MUFU.RCP R8, R8 ;  /* 0x0000000800087308 */ /* 0x001e220000001000 */
[----:B---34-:R-:W-:-:S07]  /*4030*/  VIADD R2, R14, 0xffffffe ;  /* 0x0ffffffe0e027836 */ /* 0x018fce0000000000 */
[----:B------:R3:W-:Y:S01]  /*4040*/  F2I.FTZ.U32.TRUNC.NTZ R3, R2 ;  /* 0x0000000200037305 */ /* 0x0007e2000021f000 */
[----:B0-----:R-:W-:Y:S02]  /*4050*/  IADD3 R10, PT, PT, R8, 0xffffffe, RZ ;  /* 0x0ffffffe080a7810 */ /* 0x001fe40007ffe0ff */
[----:B------:R-:W-:-:S05]  /*4060*/  IABS R8, R5 ;  /* 0x0000000500087213 */ /* 0x000fca0000000000 */
[----:B------:R0:W4:Y:S01]  /*4070*/  F2I.FTZ.U32.TRUNC.NTZ R11, R10 ;  /* 0x0000000a000b7305 */ /* 0x000122000021f000 */
[----:B---3--:R-:W-:Y:S01]  /*4080*/  MOV R2, RZ ;  /* 0x000000ff00027202 */ /* 0x008fe20000000f00 */
[----:B0-----:R-:W-:Y:S02]  /*4090*/  HFMA2 R10, -RZ, RZ, 0, 0 ;  /* 0x00000000ff0a7431 */ /* 0x001fe400000001ff */
[----:B----4-:R-:W-:-:S04]  /*40a0*/  IMAD.MOV R15, RZ, RZ, -R11 ;  /* 0x000000ffff0f7224 */ /* 0x010fc800078e0a0b */
[----:B------:R-:W-:-:S04]  /*40b0*/  IMAD R15, R15, R0, RZ ;  /* 0x000000000f0f7224 */ /* 0x000fc800078e02ff */
[----:B------:R-:W-:-:S04]  /*40c0*/  IMAD.HI.U32 R15, R11, R15, R10 ;  /* 0x0000000f0b0f7227 */ /* 0x000fc800078e000a */
[----:B------:R-:W-:Y:S02]  /*40d0*/  IMAD.MOV R11, RZ, RZ, -R3 ;  /* 0x000000ffff0b7224 */ /* 0x000fe400078e0a03 */
[----:B------:R-:W-:-:S04]  /*40e0*/  IMAD.HI.U32 R15, R15, R8, RZ ;  /* 0x000000080f0f7227 */ /* 0x000fc800078e00ff */
[----:B------:R-:W-:Y:S02]  /*40f0*/  IMAD R11, R11, R4, RZ ;  /* 0x000000040b0b7224 */ /* 0x000fe400078e02ff */
[----:B------:R-:W-:Y:S02]  /*4100*/  IMAD.MOV R15, RZ, RZ, -R15 ;  /* 0x000000ffff0f7224 */ /* 0x000fe400078e0a0f */
[----:B------:R-:W-:-:S04]  /*4110*/  IMAD.HI.U32 R11, R3, R11, R2 ;  /* 0x0000000b030b7227 */ /* 0x000fc800078e0002 */
[----:B------:R-:W-:Y:S02]  /*4120*/  IMAD R15, R0, R15, R8 ;  /* 0x0000000f000f7224 */ /* 0x000fe400078e0208 */
[----:B------:R-:W-:-:S03]  /*4130*/  IMAD.HI.U32 R2, R11, UR9, RZ ;  /* 0x000000090b027c27 */ /* 0x000fc6000f8e00ff */
[----:B------:R-:W-:Y:S01]  /*4140*/  ISETP.GT.U32.AND P2, PT, R0, R15, PT ;  /* 0x0000000f0000720c */ /* 0x000fe20003f44070 */
[----:B------:R-:W-:Y:S02]  /*4150*/  IMAD.MOV R3, RZ, RZ, -R2 ;  /* 0x000000ffff037224 */ /* 0x000fe400078e0a02 */
[----:B------:R-:W-:-:S04]  /*4160*/  IMAD.HI.U32 R11, R11, UR14, RZ ;  /* 0x0000000e0b0b7c27 */ /* 0x000fc8000f8e00ff */
[----:B------:R-:W-:Y:S02]  /*4170*/  IMAD R3, R4, R3, UR9 ;  /* 0x0000000904037e24 */ /* 0x000fe4000f8e0203 */
[----:B------:R-:W-:-:S03]  /*4180*/  IMAD.MOV R11, RZ, RZ, -R11 ;  /* 0x000000ffff0b7224 */ /* 0x000fc600078e0a0b */
[----:B------:R-:W-:Y:S01]  /*4190*/  ISETP.GE.U32.AND P6, PT, R3, R4, PT ;  /* 0x000000040300720c */ /* 0x000fe20003fc6070 */
[----:B------:R-:W-:Y:S01]  /*41a0*/  IMAD R11, R4, R11, UR14 ;  /* 0x0000000e040b7e24 */ /* 0x000fe2000f8e020b */
[----:B------:R-:W-:-:S04]  /*41b0*/  @!P2 IADD3 R15, PT, PT, R15, -R0, RZ ;  /* 0x800000000f0fa210 */ /* 0x000fc80007ffe0ff */
[----:B------:R-:W-:Y:S02]  /*41c0*/  ISETP.GT.U32.AND P4, PT, R0, R15, PT ;  /* 0x0000000f0000720c */ /* 0x000fe40003f84070 */
[----:B------:R-:W-:-:S05]  /*41d0*/  ISETP.GE.U32.AND P2, PT, R11, R4, PT ;  /* 0x000000040b00720c */ /* 0x000fca0003f46070 */
[----:B------:R-:W-:Y:S01]  /*41e0*/  @P6 IMAD.IADD R3, R3, 0x1, -R4 ;  /* 0x0000000103036824 */ /* 0x000fe200078e0a04 */
[----:B------:R-:W-:Y:S02]  /*41f0*/  ISETP.GE.AND P6, PT, R5, RZ, PT ;  /* 0x000000ff0500720c */ /* 0x000fe40003fc6270 */
[----:B------:R-:W-:-:S03]  /*4200*/  LOP3.LUT R5, RZ, R4, RZ, 0x33, !PT ;  /* 0x00000004ff057212 */ /* 0x000fc600078e33ff */
[----:B------:R-:W-:Y:S01]  /*4210*/  @!P4 IMAD.IADD R15, R15, 0x1, -R0 ;  /* 0x000000010f0fc824 */ /* 0x000fe200078e0a00 */
[-C--:B------:R-:W-:Y:S02]  /*4220*/  ISETP.GE.U32.AND P4, PT, R3, R4.reuse, PT ;  /* 0x000000040300720c */ /* 0x080fe40003f86070 */
[----:B------:R-:W-:Y:S01]  /*4230*/  @P2 IADD3 R11, PT, PT, R11, -R4, RZ ;  /* 0x800000040b0b2210 */ /* 0x000fe20007ffe0ff */
[----:B------:R-:W-:-:S03]  /*4240*/  IMAD.MOV.U32 R0, RZ, RZ, R15 ;  /* 0x000000ffff007224 */ /* 0x000fc600078e000f */
[----:B------:R-:W-:Y:S01]  /*4250*/  ISETP.GE.U32.AND P2, PT, R11, R4, PT ;  /* 0x000000040b00720c */ /* 0x000fe20003f46070 */
[----:B------:R-:W-:Y:S01]  /*4260*/  @!P6 IMAD.MOV R0, RZ, RZ, -R0 ;  /* 0x000000ffff00e224 */ /* 0x000fe200078e0a00 */
[----:B------:R-:W-:-:S05]  /*4270*/  ISETP.NE.U32.AND P6, PT, R4, RZ, PT ;  /* 0x000000ff0400720c */ /* 0x000fca0003fc5070 */
[----:B------:R-:W-:Y:S02]  /*4280*/  @P4 IADD3 R3, PT, PT, R3, -R4, RZ ;  /* 0x8000000403034210 */ /* 0x000fe40007ffe0ff */
[----:B------:R-:W-:Y:S02]  /*4290*/  ISETP.NE.AND P4, PT, R4, RZ, PT ;  /* 0x000000ff0400720c */ /* 0x000fe40003f85270 */
[----:B------:R-:W-:Y:S02]  /*42a0*/  SEL R2, R5, R3, !P6 ;  /* 0x0000000305027207 */ /* 0x000fe40007000000 */
[----:B------:R-:W-:Y:S01]  /*42b0*/  @P2 IMAD.IADD R11, R11, 0x1, -R4 ;  /* 0x000000010b0b2824 */ /* 0x000fe200078e0a04 */
[----:B------:R-:W-:-:S04]  /*42c0*/  SEL R3, R5, R0, !P4 ;  /* 0x0000000005037207 */ /* 0x000fc80006000000 */
[----:B------:R-:W-:Y:S01]  /*42d0*/  SEL R5, R5, R11, !P6 ;  /* 0x0000000b05057207 */ /* 0x000fe20007000000 */
[----:B------:R-:W-:-:S04]  /*42e0*/  IMAD R3, R3, R4, R2 ;  /* 0x0000000403037224 */ /* 0x000fc800078e0202 */
[----:B------:R-:W-:-:S05]  /*42f0*/  IMAD R3, R3, R4, R5 ;  /* 0x0000000403037224 */ /* 0x000fca00078e0205 */
[----:B------:R-:W-:-:S04]  /*4300*/  IADD3 R2, P2, PT, R3, UR10, RZ ;  /* 0x0000000a03027c10 */ /* 0x000fc8000ff5e0ff */
[----:B------:R-:W-:-:S05]  /*4310*/  LEA.HI.X.SX32 R3, R3, UR11, 0x1, P2 ;  /* 0x0000000b03037c11 */ /* 0x000fca00090f0eff */
[----:B------:R-:W3:Y:S01]  /*4320*/  LDG.E.U8 R2, desc[UR12][R2.64] ;  /* 0x0000000c02027981 */ /* 0x000ee2000c1e1100 */
[----:B------:R-:W3:Y:S03]  /*4330*/  LDC R5, c[0x0][0x368] ;  /* 0x0000da00ff057b82 */ /* 0x000ee60000000800 */
[----:B---3--:R0:W-:Y:S02]  /*4340*/  STS.U8 [R5+UR7+0xb], R2 ;  /* 0x00000b0205007988 */ /* 0x0081e40008000007 */
.L_x_43:
[----:B------:R-:W-:Y:S05]  /*4350*/  BSYNC.RECONVERGENT B0 ;  /* 0x0000000000007941 */ /* 0x000fea0003800200 */
.L_x_42:
[----:B------:R-:W-:Y:S04]  /*4360*/  BSSY.RECONVERGENT B0, `(.L_x_44) ;  /* 0x000003d000007945 */ /* 0x000fe80003800200 */
[----:B------:R-:W-:Y:S05]  /*4370*/  @P5 BRA `(.L_x_45) ;  /* 0x0000000000ec5947 */ /* 0x000fea0003800000 */
[----:B------:R-:W-:Y:S01]  /*4380*/  IABS R0, R4 ;  /* 0x0000000400007213 */ /* 0x000fe20000000000 */
[----:B------:R-:W5:Y:S01]  /*4390*/  I2F.U32.RP R8, R4 ;  /* 0x0000000400087306 */ /* 0x000f620000209000 */
[----:B------:R-:W-:-:S06]  /*43a0*/  UIADD3 UR7, UPT, UPT, UR4, UR15, URZ ;  /* 0x0000000f04077290 */ /* 0x000fcc000fffe0ff */
[----:B------:R-:W-:Y:S01]  /*43b0*/  IMAD.U32 R14, RZ, RZ, UR7 ;  /* 0x00000007ff0e7e24 */ /* 0x000fe2000f8e00ff */
[----:B0-----:R-:W0:Y:S08]  /*43c0*/  I2F.RP R5, R0 ;  /* 0x0000000000057306 */ /* 0x001e300000209400 */
[----:B-----5:R-:W3:Y:S08]  /*43d0*/  MUFU.RCP R8, R8 ;  /* 0x0000000800087308 */ /* 0x020ef00000001000 */
[----:B0-----:R-:W0:Y:S01]  /*43e0*/  MUFU.RCP R5, R5 ;  /* 0x0000000500057308 */ /* 0x001e220000001000 */
[----:B---34-:R-:W-:-:S02]  /*43f0*/  IADD3 R2, PT, PT, R8, 0xffffffe, RZ ;  /* 0x0ffffffe08027810 */ /* 0x018fc40007ffe0ff */
[----:B------:R-:W-:-:S05]  /*4400*/  IABS R8, R14 ;  /* 0x0000000e00087213 */ /* 0x000fca0000000000 */
[----:B------:R3:W1:Y:S01]  /*4410*/  F2I.FTZ.U32.TRUNC.NTZ R3, R2 ;  /* 0x0000000200037305 */ /* 0x000662000021f000 */
[----:B0-----:R-:W-:-:S07]  /*4420*/  VIADD R10, R5, 0xffffffe ;  /* 0x0ffffffe050a7836 */ /* 0x001fce0000000000 */
[----:B------:R0:W4:Y:S01]  /*4430*/  F2I.FTZ.U32.TRUNC.NTZ R11, R10 ;  /* 0x0000000a000b7305 */ /* 0x000122000021f000 */
[----:B---3--:R-:W-:Y:S01]  /*4440*/  HFMA2 R2, -RZ, RZ, 0, 0 ;  /* 0x00000000ff027431 */ /* 0x008fe200000001ff */
[----:B-12---:R-:W-:Y:S01]  /*4450*/  IADD3 R16, PT, PT, RZ, -R3, RZ ;  /* 0x80000003ff107210 */ /* 0x006fe20007ffe0ff */
[----:B0-----:R-:W-:Y:S02]  /*4460*/  IMAD.MOV.U32 R10, RZ, RZ, RZ ;  /* 0x000000ffff0a7224 */ /* 0x001fe400078e00ff */
[----:B----4-:R-:W-:-:S04]  /*4470*/  IMAD.MOV R15, RZ, RZ, -R11 ;  /* 0x000000ffff0f7224 */ /* 0x010fc800078e0a0b */
[----:B------:R-:W-:Y:S02]  /*4480*/  IMAD R5, R15, R0, RZ ;  /* 0x000000000f057224 */ /* 0x000fe400078e02ff */
[----:B------:R-:W-:Y:S02]  /*4490*/  IMAD.MOV.U32 R15, RZ, RZ, R16 ;  /* 0x000000ffff0f7224 */ /* 0x000fe400078e0010 */
[----:B------:R-:W-:-:S04]  /*44a0*/  IMAD.HI.U32 R5, R11, R5, R10 ;  /* 0x000000050b057227 */ /* 0x000fc800078e000a */
[----:B------:R-:W-:Y:S02]  /*44b0*/  IMAD R11, R15, R4, RZ ;  /* 0x000000040f0b7224 */ /* 0x000fe400078e02ff */
[----:B------:R-:W-:-:S04]  /*44c0*/  IMAD.HI.U32 R5, R5, R8, RZ ;  /* 0x0000000805057227 */ /* 0x000fc800078e00ff */
[----:B------:R-:W-:Y:S01]  /*44d0*/  IMAD.HI.U32 R2, R3, R11, R2 ;  /* 0x0000000b03027227 */ /* 0x000fe200078e0002 */
[--C-:B------:R-:W-:Y:S02]  /*44e0*/  IADD3 R3, PT, PT, R7, -0x1, R4.reuse ;  /* 0xffffffff07037810 */ /* 0x100fe40007ffe004 */
[----:B------:R-:W-:Y:S01]  /*44f0*/  IADD3 R11, PT, PT, R9, -0x1, R4 ;  /* 0xffffffff090b7810 */ /* 0x000fe20007ffe004 */
[----:B------:R-:W-:Y:S02]  /*4500*/  IMAD.MOV R5, RZ, RZ, -R5 ;  /* 0x000000ffff057224 */ /* 0x000fe400078e0a05 */
[----:B------:R-:W-:-:S04]  /*4510*/  IMAD.HI.U32 R10, R2, R3, RZ ;  /* 0x00000003020a7227 */ /* 0x000fc800078e00ff */
[----:B------:R-:W-:Y:S02]  /*4520*/  IMAD R5, R0, R5, R8 ;  /* 0x0000000500057224 */ /* 0x000fe400078e0208 */
[----:B------:R-:W-:-:S03]  /*4530*/  IMAD.HI.U32 R2, R2, R11, RZ ;  /* 0x0000000b02027227 */ /* 0x000fc600078e00ff */
[----:B------:R-:W-:Y:S01]  /*4540*/  ISETP.GT.U32.AND P2, PT, R0, R5, PT ;  /* 0x000000050000720c */ /* 0x000fe20003f44070 */
[----:B------:R-:W-:Y:S01]  /*4550*/  IMAD.MOV R10, RZ, RZ, -R10 ;  /* 0x000000ffff0a7224 */ /* 0x000fe200078e0a0a */
[----:B------:R-:W-:-:S03]  /*4560*/  IADD3 R2, PT, PT, -R2, RZ, RZ ;  /* 0x000000ff02027210 */ /* 0x000fc60007ffe1ff */
[C---:B------:R-:W-:Y:S02]  /*4570*/  IMAD R3, R4.reuse, R10, R3 ;  /* 0x0000000a04037224 */ /* 0x040fe400078e0203 */
[----:B------:R-:W-:-:S03]  /*4580*/  IMAD R11, R4, R2, R11 ;  /* 0x00000002040b7224 */ /* 0x000fc600078e020b */
[-C--:B------:R-:W-:Y:S02]  /*4590*/  ISETP.GE.U32.AND P4, PT, R3, R4.reuse, PT ;  /* 0x000000040300720c */ /* 0x080fe40003f86070 */
[----:B------:R-:W-:Y:S01]  /*45a0*/  ISETP.GE.U32.AND P5, PT, R11, R4, PT ;  /* 0x000000040b00720c */ /* 0x000fe20003fa6070 */
[----:B------:R-:W-:-:S05]  /*45b0*/  @!P2 IMAD.IADD R5, R5, 0x1, -R0 ;  /* 0x000000010505a824 */ /* 0x000fca00078e0a00 */
[----:B------:R-:W-:-:S05]  /*45c0*/  ISETP.GT.U32.AND P6, PT, R0, R5, PT ;  /* 0x000000050000720c */ /* 0x000fca0003fc4070 */
[----:B------:R-:W-:Y:S01]  /*45d0*/  @P4 IMAD.IADD R3, R3, 0x1, -R4 ;  /* 0x0000000103034824 */ /* 0x000fe200078e0a04 */
[----:B------:R-:W-:Y:S02]  /*45e0*/  ISETP.LE.AND P4, PT, RZ, UR7, PT ;  /* 0x00000007ff007c0c */ /* 0x000fe4000bf83270 */
[-C--:B------:R-:W-:Y:S02]  /*45f0*/  @P5 IADD3 R11, PT, PT, R11, -R4.reuse, RZ ;  /* 0x800000040b0b5210 */ /* 0x080fe40007ffe0ff */
[-C--:B------:R-:W-:Y:S02]  /*4600*/  ISETP.GE.U32.AND P2, PT, R3, R4.reuse, PT ;  /* 0x000000040300720c */ /* 0x080fe40003f46070 */
[----:B------:R-:W-:Y:S01]  /*4610*/  ISETP.GE.U32.AND P5, PT, R11, R4, PT ;  /* 0x000000040b00720c */ /* 0x000fe20003fa6070 */
[----:B------:R-:W-:Y:S01]  /*4620*/  @!P6 IMAD.IADD R5, R5, 0x1, -R0 ;  /* 0x000000010505e824 */ /* 0x000fe200078e0a00 */
[----:B------:R-:W-:-:S03]  /*4630*/  ISETP.NE.U32.AND P6, PT, R4, RZ, PT ;  /* 0x000000ff0400720c */ /* 0x000fc60003fc5070 */
[----:B------:R-:W-:Y:S01]  /*4640*/  IMAD.MOV.U32 R0, RZ, RZ, R5 ;  /* 0x000000ffff007224 */ /* 0x000fe200078e0005 */
[----:B------:R-:W-:-:S03]  /*4650*/  LOP3.LUT R5, RZ, R4, RZ, 0x33, !PT ;  /* 0x00000004ff057212 */ /* 0x000fc600078e33ff */
[----:B------:R-:W-:Y:S02]  /*4660*/  @!P4 IMAD.MOV R0, RZ, RZ, -R0 ;  /* 0x000000ffff00c224 */ /* 0x000fe400078e0a00 */
[----:B------:R-:W-:Y:S02]  /*4670*/  @P2 IADD3 R3, PT, PT, R3, -R4, RZ ;  /* 0x8000000403032210 */ /* 0x000fe40007ffe0ff */
[----:B------:R-:W-:Y:S01]  /*4680*/  ISETP.NE.AND P2, PT, R4, RZ, PT ;  /* 0x000000ff0400720c */ /* 0x000fe20003f45270 */
[----:B------:R-:W-:Y:S01]  /*4690*/  @P5 IMAD.IADD R11, R11, 0x1, -R4 ;  /* 0x000000010b0b5824 */ /* 0x000fe200078e0a04 */
        /* <DEDUP_REMOVED lines=9> */
.L_x_45:
[----:B------:R-:W-:Y:S05]  /*4730*/  BSYNC.RECONVERGENT B0 ;  /* 0x0000000000007941 */ /* 0x000fea0003800200 */
.L_x_44:
[----:B------:R-:W-:Y:S04]  /*4740*/  BSSY.RECONVERGENT B0, `(.L_x_46) ;  /* 0x000003e000007945 */ /* 0x000fe80003800200 */
[----:B------:R-:W-:Y:S05]  /*4750*/  @P1 BRA `(.L_x_47) ;  /* 0x0000000000f01947 */ /* 0x000fea0003800000 */
[----:B------:R-:W-:Y:S01]  /*4760*/  IABS R0, R4 ;  /* 0x0000000400007213 */ /* 0x000fe20000000000 */
[----:B------:R-:W5:Y:S01]  /*4770*/  I2F.U32.RP R8, R4 ;  /* 0x0000000400087306 */ /* 0x000f620000209000 */
[----:B------:R-:W-:Y:S01]  /*4780*/  UIADD3 UR7, UPT, UPT, UR4, UR15, URZ ;  /* 0x0000000f04077290 */ /* 0x000fe2000fffe0ff */
[----:B------:R-:W-:Y:S01]  /*4790*/  IADD3 R7, PT, PT, R7, -0x1, R4 ;  /* 0xffffffff07077810 */ /* 0x000fe20007ffe004 */
[----:B------:R-:W-:Y:S01]  /*47a0*/  UIADD3 UR9, UPT, UPT, UR6, UR17, URZ ;  /* 0x0000001106097290 */ /* 0x000fe2000fffe0ff */
[----:B------:R-:W-:-:S03]  /*47b0*/  ISETP.NE.U32.AND P6, PT, R4, RZ, PT ;  /* 0x000000ff0400720c */ /* 0x000fc60003fc5070 */
[----:B------:R-:W-:Y:S01]  /*47c0*/  MOV R14, UR7 ;  /* 0x00000007000e7c02 */ /* 0x000fe20008000f00 */
[----:B0-----:R-:W0:Y:S08]  /*47d0*/  I2F.RP R5, R0 ;  /* 0x0000000000057306 */ /* 0x001e300000209400 */
[----:B-----5:R-:W3:Y:S08]  /*47e0*/  MUFU.RCP R8, R8 ;  /* 0x0000000800087308 */ /* 0x020ef00000001000 */
[----:B0-----:R-:W0:Y:S01]  /*47f0*/  MUFU.RCP R5, R5 ;  /* 0x0000000500057308 */ /* 0x001e220000001000 */
[----:B---34-:R-:W-:Y:S01]  /*4800*/  VIADD R2, R8, 0xffffffe ;  /* 0x0ffffffe08027836 */ /* 0x018fe20000000000 */
[----:B------:R-:W-:-:S06]  /*4810*/  IABS R8, R14 ;  /* 0x0000000e00087213 */ /* 0x000fcc0000000000 */
[----:B------:R3:W1:Y:S01]  /*4820*/  F2I.FTZ.U32.TRUNC.NTZ R3, R2 ;  /* 0x0000000200037305 */ /* 0x000662000021f000 */
[----:B0-----:R-:W-:-:S07]  /*4830*/  IADD3 R10, PT, PT, R5, 0xffffffe, RZ ;  /* 0x0ffffffe050a7810 */ /* 0x001fce0007ffe0ff */
[----:B------:R0:W4:Y:S01]  /*4840*/  F2I.FTZ.U32.TRUNC.NTZ R11, R10 ;  /* 0x0000000a000b7305 */ /* 0x000122000021f000 */
[----:B---3--:R-:W-:Y:S02]  /*4850*/  IMAD.MOV.U32 R2, RZ, RZ, RZ ;  /* 0x000000ffff027224 */ /* 0x008fe400078e00ff */
[----:B-12---:R-:W-:Y:S01]  /*4860*/  IMAD.MOV R16, RZ, RZ, -R3 ;  /* 0x000000ffff107224 */ /* 0x006fe200078e0a03 */
[----:B0-----:R-:W-:Y:S01]  /*4870*/  MOV R10, RZ ;  /* 0x000000ff000a7202 */ /* 0x001fe20000000f00 */
[----:B----4-:R-:W-:-:S04]  /*4880*/  IMAD.MOV R15, RZ, RZ, -R11 ;  /* 0x000000ffff0f7224 */ /* 0x010fc800078e0a0b */
[----:B------:R-:W-:Y:S02]  /*4890*/  IMAD R5, R15, R0, RZ ;  /* 0x000000000f057224 */ /* 0x000fe400078e02ff */
[----:B------:R-:W-:Y:S02]  /*48a0*/  IMAD.MOV.U32 R15, RZ, RZ, R16 ;  /* 0x000000ffff0f7224 */ /* 0x000fe400078e0010 */
[----:B------:R-:W-:-:S04]  /*48b0*/  IMAD.HI.U32 R5, R11, R5, R10 ;  /* 0x000000050b057227 */ /* 0x000fc800078e000a */
[----:B------:R-:W-:Y:S02]  /*48c0*/  IMAD R11, R15, R4, RZ ;  /* 0x000000040f0b7224 */ /* 0x000fe400078e02ff */
[----:B------:R-:W-:-:S04]  /*48d0*/  IMAD.HI.U32 R5, R5, R8, RZ ;  /* 0x0000000805057227 */ /* 0x000fc800078e00ff */
[----:B------:R-:W-:-:S04]  /*48e0*/  IMAD.HI.U32 R2, R3, R11, R2 ;  /* 0x0000000b03027227 */ /* 0x000fc800078e0002 */
[----:B------:R-:W-:Y:S02]  /*48f0*/  IMAD.MOV R5, RZ, RZ, -R5 ;  /* 0x000000ffff057224 */ /* 0x000fe400078e0a05 */
[----:B------:R-:W-:-:S04]  /*4900*/  IMAD.HI.U32 R3, R2, R7, RZ ;  /* 0x0000000702037227 */ /* 0x000fc800078e00ff */
[----:B------:R-:W-:Y:S01]  /*4910*/  IMAD R5, R0, R5, R8 ;  /* 0x0000000500057224 */ /* 0x000fe200078e0208 */
[----:B------:R-:W-:Y:S01]  /*4920*/  IADD3 R3, PT, PT, -R3, RZ, RZ ;  /* 0x000000ff03037210 */ /* 0x000fe20007ffe1ff */
[----:B------:R-:W-:-:S03]  /*4930*/  IMAD.HI.U32 R2, R2, UR9, RZ ;  /* 0x0000000902027c27 */ /* 0x000fc6000f8e00ff */
[----:B------:R-:W-:Y:S01]  /*4940*/  ISETP.GT.U32.AND P1, PT, R0, R5, PT ;  /* 0x000000050000720c */ /* 0x000fe20003f24070 */
[----:B------:R-:W-:Y:S02]  /*4950*/  IMAD.MOV R11, RZ, RZ, -R2 ;  /* 0x000000ffff0b7224 */ /* 0x000fe400078e0a02 */
[C---:B------:R-:W-:Y:S02]  /*4960*/  IMAD R3, R4.reuse, R3, R7 ;  /* 0x0000000304037224 */ /* 0x040fe400078e0207 */
[----:B------:R-:W-:-:S03]  /*4970*/  IMAD R11, R4, R11, UR9 ;  /* 0x00000009040b7e24 */ /* 0x000fc6000f8e020b */
[-C--:B------:R-:W-:Y:S02]  /*4980*/  ISETP.GE.U32.AND P2, PT, R3, R4.reuse, PT ;  /* 0x000000040300720c */ /* 0x080fe40003f46070 */
[----:B------:R-:W-:-:S03]  /*4990*/  ISETP.GE.U32.AND P4, PT, R11, R4, PT ;  /* 0x000000040b00720c */ /* 0x000fc60003f86070 */
[----:B------:R-:W-:-:S05]  /*49a0*/  @!P1 IMAD.IADD R5, R5, 0x1, -R0 ;  /* 0x0000000105059824 */ /* 0x000fca00078e0a00 */
[----:B------:R-:W-:-:S03]  /*49b0*/  ISETP.GT.U32.AND P5, PT, R0, R5, PT ;  /* 0x000000050000720c */ /* 0x000fc60003fa4070 */
[-C--:B------:R-:W-:Y:S02]  /*49c0*/  @P2 IADD3 R3, PT, PT, R3, -R4.reuse, RZ ;  /* 0x8000000403032210 */ /* 0x080fe40007ffe0ff */
[----:B------:R-:W-:Y:S01]  /*49d0*/  @P4 IMAD.IADD R11, R11, 0x1, -R4 ;  /* 0x000000010b0b4824 */ /* 0x000fe200078e0a04 */
[----:B------:R-:W-:Y:S02]  /*49e0*/  ISETP.LE.AND P2, PT, RZ, UR7, PT ;  /* 0x00000007ff007c0c */ /* 0x000fe4000bf43270 */
[-C--:B------:R-:W-:Y:S02]  /*49f0*/  ISETP.GE.U32.AND P4, PT, R3, R4.reuse, PT ;  /* 0x000000040300720c */ /* 0x080fe40003f86070 */
[----:B------:R-:W-:-:S03]  /*4a00*/  ISETP.GE.U32.AND P1, PT, R11, R4, PT ;  /* 0x000000040b00720c */ /* 0x000fc60003f26070 */
[----:B------:R-:W-:Y:S01]  /*4a10*/  @!P5 IMAD.IADD R5, R5, 0x1, -R0 ;  /* 0x000000010505d824 */ /* 0x000fe200078e0a00 */
[----:B------:R-:W-:-:S04]  /*4a20*/  ISETP.NE.AND P5, PT, R4, RZ, PT ;  /* 0x000000ff0400720c */ /* 0x000fc80003fa5270 */
[----:B------:R-:W-:Y:S02]  /*4a30*/  MOV R0, R5 ;  /* 0x0000000500007202 */ /* 0x000fe40000000f00 */
[-C--:B------:R-:W-:Y:S01]  /*4a40*/  LOP3.LUT R5, RZ, R4.reuse, RZ, 0x33, !PT ;  /* 0x00000004ff057212 */ /* 0x080fe200078e33ff */
[----:B------:R-:W-:Y:S02]  /*4a50*/  @P4 IMAD.IADD R3, R3, 0x1, -R4 ;  /* 0x0000000103034824 */ /* 0x000fe400078e0a04 */
[----:B------:R-:W-:Y:S01]  /*4a60*/  @!P2 IMAD.MOV R0, RZ, RZ, -R0 ;  /* 0x000000ffff00a224 */ /* 0x000fe200078e0a00 */
[----:B------:R-:W-:Y:S02]  /*4a70*/  @P1 IADD3 R11, PT, PT, R11, -R4, RZ ;  /* 0x800000040b0b1210 */ /* 0x000fe40007ffe0ff */
[C---:B------:R-:W-:Y:S02]  /*4a80*/  SEL R2, R5.reuse, R3, !P6 ;  /* 0x0000000305027207 */ /* 0x040fe40007000000 */
[----:B------:R-:W-:-:S02]  /*4a90*/  SEL R3, R5, R0, !P5 ;  /* 0x0000000005037207 */ /* 0x000fc40006800000 */
        /* <DEDUP_REMOVED lines=8> */
.L_x_47:
[----:B------:R-:W-:Y:S05]  /*4b20*/  BSYNC.RECONVERGENT B0 ;  /* 0x0000000000007941 */ /* 0x000fea0003800200 */
.L_x_46:
[----:B------:R-:W-:Y:S01]  /*4b30*/  UIMAD UR8, UR16, 0xa, UR8 ;  /* 0x0000000a100878a4 */ /* 0x000fe2000f8e0208 */
[----:B------:R-:W-:Y:S04]  /*4b40*/  BSSY.RECONVERGENT B0, `(.L_x_48) ;  /* 0x000003d000007945 */ /* 0x000fe80003800200 */
[----:B------:R-:W-:Y:S07]  /*4b50*/  @P3 BRA `(.L_x_49) ;  /* 0x0000000000ec3947 */ /* 0x000fee0003800000 */
[----:B------:R-:W-:Y:S01]  /*4b60*/  IABS R0, R4 ;  /* 0x0000000400007213 */ /* 0x000fe20000000000 */
[----:B------:R-:W5:Y:S01]  /*4b70*/  I2F.U32.RP R7, R4 ;  /* 0x0000000400077306 */ /* 0x000f620000209000 */
[----:B------:R-:W-:Y:S01]  /*4b80*/  UIADD3 UR7, UPT, UPT, UR4, UR15, URZ ;  /* 0x0000000f04077290 */ /* 0x000fe2000fffe0ff */
[----:B------:R-:W-:Y:S01]  /*4b90*/  IADD3 R9, PT, PT, R9, -0x1, R4 ;  /* 0xffffffff09097810 */ /* 0x000fe20007ffe004 */
[----:B------:R-:W-:Y:S01]  /*4ba0*/  UIADD3 UR9, UPT, UPT, UR5, UR16, URZ ;  /* 0x0000001005097290 */ /* 0x000fe2000fffe0ff */
[----:B------:R-:W-:-:S03]  /*4bb0*/  ISETP.NE.U32.AND P4, PT, R4, RZ, PT ;  /* 0x000000ff0400720c */ /* 0x000fc60003f85070 */
[----:B------:R-:W-:Y:S01]  /*4bc0*/  IMAD.U32 R8, RZ, RZ, UR7 ;  /* 0x00000007ff087e24 */ /* 0x000fe2000f8e00ff */
[----:B0-----:R-:W0:Y:S08]  /*4bd0*/  I2F.RP R5, R0 ;  /* 0x0000000000057306 */ /* 0x001e300000209400 */
[----:B-----5:R-:W3:Y:S08]  /*4be0*/  MUFU.RCP R7, R7 ;  /* 0x0000000700077308 */ /* 0x020ef00000001000 */
[----:B0-----:R-:W0:Y:S01]  /*4bf0*/  MUFU.RCP R5, R5 ;  /* 0x0000000500057308 */ /* 0x001e220000001000 */
[----:B---34-:R-:W-:Y:S01]  /*4c00*/  VIADD R2, R7, 0xffffffe ;  /* 0x0ffffffe07027836 */ /* 0x018fe20000000000 */
[----:B------:R-:W-:-:S06]  /*4c10*/  IABS R7, R8 ;  /* 0x0000000800077213 */ /* 0x000fcc0000000000 */
[----:B------:R3:W4:Y:S01]  /*4c20*/  F2I.FTZ.U32.TRUNC.NTZ R3, R2 ;  /* 0x0000000200037305 */ /* 0x000722000021f000 */
[----:B0-----:R-:W-:-:S07]  /*4c30*/  VIADD R10, R5, 0xffffffe ;  /* 0x0ffffffe050a7836 */ /* 0x001fce0000000000 */
[----:B------:R0:W5:Y:S01]  /*4c40*/  F2I.FTZ.U32.TRUNC.NTZ R11, R10 ;  /* 0x0000000a000b7305 */ /* 0x000162000021f000 */
[----:B---3--:R-:W-:Y:S02]  /*4c50*/  IMAD.MOV.U32 R2, RZ, RZ, RZ ;  /* 0x000000ffff027224 */ /* 0x008fe400078e00ff */
[----:B----4-:R-:W-:Y:S02]  /*4c60*/  IMAD.MOV R14, RZ, RZ, -R3 ;  /* 0x000000ffff0e7224 */ /* 0x010fe400078e0a03 */
[----:B0-----:R-:W-:Y:S01]  /*4c70*/  IMAD.MOV.U32 R10, RZ, RZ, RZ ;  /* 0x000000ffff0a7224 */ /* 0x001fe200078e00ff */
[----:B-----5:R-:W-:-:S05]  /*4c80*/  IADD3 R15, PT, PT, RZ, -R11, RZ ;  /* 0x8000000bff0f7210 */ /* 0x020fca0007ffe0ff */
[----:B------:R-:W-:Y:S01]  /*4c90*/  IMAD R5, R15, R0, RZ ;  /* 0x000000000f057224 */ /* 0x000fe200078e02ff */
[----:B------:R-:W-:-:S03]  /*4ca0*/  MOV R15, R14 ;  /* 0x0000000e000f7202 */ /* 0x000fc60000000f00 */
[----:B------:R-:W-:-:S04]  /*4cb0*/  IMAD.HI.U32 R5, R11, R5, R10 ;  /* 0x000000050b057227 */ /* 0x000fc800078e000a */
[----:B------:R-:W-:Y:S02]  /*4cc0*/  IMAD R11, R15, R4, RZ ;  /* 0x000000040f0b7224 */ /* 0x000fe400078e02ff */
[----:B------:R-:W-:-:S04]  /*4cd0*/  IMAD.HI.U32 R5, R5, R7, RZ ;  /* 0x0000000705057227 */ /* 0x000fc800078e00ff */
[----:B------:R-:W-:Y:S01]  /*4ce0*/  IMAD.HI.U32 R11, R3, R11, R2 ;  /* 0x0000000b030b7227 */ /* 0x000fe200078e0002 */
[----:B------:R-:W-:-:S05]  /*4cf0*/  IADD3 R5, PT, PT, -R5, RZ, RZ ;  /* 0x000000ff05057210 */ /* 0x000fca0007ffe1ff */
[----:B------:R-:W-:-:S04]  /*4d00*/  IMAD.HI.U32 R2, R11, UR9, RZ ;  /* 0x000000090b027c27 */ /* 0x000fc8000f8e00ff */
[----:B------:R-:W-:Y:S02]  /*4d10*/  IMAD R5, R0, R5, R7 ;  /* 0x0000000500057224 */ /* 0x000fe400078e0207 */
[----:B------:R-:W-:-:S03]  /*4d20*/  IMAD.HI.U32 R11, R11, R9, RZ ;  /* 0x000000090b0b7227 */ /* 0x000fc600078e00ff */
[----:B------:R-:W-:Y:S01]  /*4d30*/  ISETP.GT.U32.AND P1, PT, R0, R5, PT ;  /* 0x000000050000720c */ /* 0x000fe20003f24070 */
[----:B------:R-:W-:Y:S02]  /*4d40*/  IMAD.MOV R3, RZ, RZ, -R2 ;  /* 0x000000ffff037224 */ /* 0x000fe400078e0a02 */
[----:B------:R-:W-:Y:S02]  /*4d50*/  IMAD.MOV R11, RZ, RZ, -R11 ;  /* 0x000000ffff0b7224 */ /* 0x000fe400078e0a0b */
[C---:B------:R-:W-:Y:S02]  /*4d60*/  IMAD R3, R4.reuse, R3, UR9 ;  /* 0x0000000904037e24 */ /* 0x040fe4000f8e0203 */
[----:B------:R-:W-:-:S03]  /*4d70*/  IMAD R9, R4, R11, R9 ;  /* 0x0000000b04097224 */ /* 0x000fc600078e0209 */
[-C--:B------:R-:W-:Y:S02]  /*4d80*/  ISETP.GE.U32.AND P2, PT, R3, R4.reuse, PT ;  /* 0x000000040300720c */ /* 0x080fe40003f46070 */
[----:B------:R-:W-:Y:S02]  /*4d90*/  ISETP.GE.U32.AND P3, PT, R9, R4, PT ;  /* 0x000000040900720c */ /* 0x000fe40003f66070 */
[----:B------:R-:W-:-:S04]  /*4da0*/  @!P1 IADD3 R5, PT, PT, R5, -R0, RZ ;  /* 0x8000000005059210 */ /* 0x000fc80007ffe0ff */
[----:B------:R-:W-:-:S05]  /*4db0*/  ISETP.GT.U32.AND P1, PT, R0, R5, PT ;  /* 0x000000050000720c */ /* 0x000fca0003f24070 */
[--C-:B------:R-:W-:Y:S01]  /*4dc0*/  @P2 IMAD.IADD R3, R3, 0x1, -R4.reuse ;  /* 0x0000000103032824 */ /* 0x100fe200078e0a04 */
[----:B------:R-:W-:Y:S01]  /*4dd0*/  ISETP.LE.AND P2, PT, RZ, UR7, PT ;  /* 0x00000007ff007c0c */ /* 0x000fe2000bf43270 */
[----:B------:R-:W-:-:S03]  /*4de0*/  @P3 IMAD.IADD R9, R9, 0x1, -R4 ;  /* 0x0000000109093824 */ /* 0x000fc600078e0a04 */
[-C--:B------:R-:W-:Y:S02]  /*4df0*/  ISETP.GE.U32.AND P3, PT, R3, R4.reuse, PT ;  /* 0x000000040300720c */ /* 0x080fe40003f66070 */
[----:B------:R-:W-:Y:S02]  /*4e00*/  ISETP.GE.U32.AND P5, PT, R9, R4, PT ;  /* 0x000000040900720c */ /* 0x000fe40003fa6070 */
[----:B------:R-:W-:Y:S02]  /*4e10*/  @!P1 IADD3 R5, PT, PT, R5, -R0, RZ ;  /* 0x8000000005059210 */ /* 0x000fe40007ffe0ff */
[----:B------:R-:W-:-:S03]  /*4e20*/  ISETP.NE.AND P1, PT, R4, RZ, PT ;  /* 0x000000ff0400720c */ /* 0x000fc60003f25270 */
[----:B------:R-:W-:Y:S01]  /*4e30*/  IMAD.MOV.U32 R0, RZ, RZ, R5 ;  /* 0x000000ffff007224 */ /* 0x000fe200078e0005 */
[----:B------:R-:W-:-:S03]  /*4e40*/  LOP3.LUT R5, RZ, R4, RZ, 0x33, !PT ;  /* 0x00000004ff057212 */ /* 0x000fc600078e33ff */
[--C-:B------:R-:W-:Y:S01]  /*4e50*/  @P3 IMAD.IADD R3, R3, 0x1, -R4.reuse ;  /* 0x0000000103033824 */ /* 0x100fe200078e0a04 */
[----:B------:R-:W-:Y:S01]  /*4e60*/  @!P2 IADD3 R0, PT, PT, -R0, RZ, RZ ;  /* 0x000000ff0000a210 */ /* 0x000fe20007ffe1ff */
[----:B------:R-:W-:-:S03]  /*4e70*/  @P5 IMAD.IADD R9, R9, 0x1, -R4 ;  /* 0x0000000109095824 */ /* 0x000fc600078e0a04 */
[C---:B------:R-:W-:Y:S02]  /*4e80*/  SEL R2, R5.reuse, R3, !P4 ;  /* 0x0000000305027207 */ /* 0x040fe40006000000 */
[C---:B------:R-:W-:Y:S02]  /*4e90*/  SEL R3, R5.reuse, R0, !P1 ;  /* 0x0000000005037207 */ /* 0x040fe40004800000 */
[----:B------:R-:W-:-:S03]  /*4ea0*/  SEL R5, R5, R9, !P4 ;  /* 0x0000000905057207 */ /* 0x000fc60006000000 */
[----:B------:R-:W-:-:S04]  /*4eb0*/  IMAD R3, R3, R4, R2 ;  /* 0x0000000403037224 */ /* 0x000fc800078e0202 */
[----:B------:R-:W-:-:S05]  /*4ec0*/  IMAD R3, R3, R4, R5 ;  /* 0x0000000403037224 */ /* 0x000fca00078e0205 */
[----:B------:R-:W-:-:S04]  /*4ed0*/  IADD3 R2, P1, PT, R3, UR10, RZ ;  /* 0x0000000a03027c10 */ /* 0x000fc8000ff3e0ff */
[----:B------:R-:W-:-:S05]  /*4ee0*/  LEA.HI.X.SX32 R3, R3, UR11, 0x1, P1 ;  /* 0x0000000b03037c11 */ /* 0x000fca00088f0eff */
[----:B------:R-:W3:Y:S04]  /*4ef0*/  LDG.E.U8 R2, desc[UR12][R2.64] ;  /* 0x0000000c02027981 */ /* 0x000ee8000c1e1100 */
[----:B---3--:R0:W-:Y:S02]  /*4f00*/  STS.U8 [UR8+0x6e], R2 ;  /* 0x00006e02ff007988 */ /* 0x0081e40008000008 */
.L_x_49:
[----:B------:R-:W-:Y:S05]  /*4f10*/  BSYNC.RECONVERGENT B0 ;  /* 0x0000000000007941 */ /* 0x000fea0003800200 */
.L_x_48:
[----:B------:R-:W-:Y:S04]  /*4f20*/  BSSY.RECONVERGENT B0, `(.L_x_50) ;  /* 0x000003e000007945 */ /* 0x000fe80003800200 */
[----:B------:R-:W-:Y:S05]  /*4f30*/  @P0 BRA `(.L_x_51) ;  /* 0x0000000000f00947 */ /* 0x000fea0003800000 */
[----:B------:R-:W-:Y:S01]  /*4f40*/  IABS R0, R4 ;  /* 0x0000000400007213 */ /* 0x000fe20000000000 */
[----:B------:R-:W5:Y:S01]  /*4f50*/  I2F.U32.RP R7, R4 ;  /* 0x0000000400077306 */ /* 0x000f620000209000 */
[----:B------:R-:W-:Y:S01]  /*4f60*/  UIADD3 UR7, UPT, UPT, UR4, UR15, URZ ;  /* 0x0000000f04077290 */ /* 0x000fe2000fffe0ff */
[----:B------:R-:W-:Y:S01]  /*4f70*/  ISETP.NE.U32.AND P3, PT, R4, RZ, PT ;  /* 0x000000ff0400720c */ /* 0x000fe20003f65070 */
[----:B------:R-:W-:Y:S02]  /*4f80*/  UIADD3 UR9, UPT, UPT, UR5, UR16, URZ ;  /* 0x0000001005097290 */ /* 0x000fe4000fffe0ff */
[----:B------:R-:W-:Y:S02]  /*4f90*/  UIADD3 UR14, UPT, UPT, UR6, UR17, URZ ;  /* 0x00000011060e7290 */ /* 0x000fe4000fffe0ff */
[----:B0-----:R-:W-:Y:S01]  /*4fa0*/  IMAD.U32 R10, RZ, RZ, UR7 ;  /* 0x00000007ff0a7e24 */ /* 0x001fe2000f8e00ff */
[----:B------:R-:W0:Y:S08]  /*4fb0*/  I2F.RP R5, R0 ;  /* 0x0000000000057306 */ /* 0x000e300000209400 */
[----:B-----5:R-:W3:Y:S08]  /*4fc0*/  MUFU.RCP R7, R7 ;  /* 0x0000000700077308 */ /* 0x020ef00000001000 */
[----:B0-----:R-:W0:Y:S01]  /*4fd0*/  MUFU.RCP R5, R5 ;  /* 0x0000000500057308 */ /* 0x001e220000001000 */
[----:B---34-:R-:W-:-:S02]  /*4fe0*/  IADD3 R2, PT, PT, R7, 0xffffffe, RZ ;  /* 0x0ffffffe07027810 */ /* 0x018fc40007ffe0ff */
[----:B------:R-:W-:-:S05]  /*4ff0*/  IABS R7, R10 ;  /* 0x0000000a00077213 */ /* 0x000fca0000000000 */
[----:B------:R3:W4:Y:S01]  /*5000*/  F2I.FTZ.U32.TRUNC.NTZ R3, R2 ;  /* 0x0000000200037305 */ /* 0x000722000021f000 */
[----:B0-----:R-:W-:-:S07]  /*5010*/  VIADD R8, R5, 0xffffffe ;  /* 0x0ffffffe05087836 */ /* 0x001fce0000000000 */
[----:B------:R0:W5:Y:S01]  /*5020*/  F2I.FTZ.U32.TRUNC.NTZ R9, R8 ;  /* 0x0000000800097305 */ /* 0x000162000021f000 */
[----:B---3--:R-:W-:Y:S01]  /*5030*/  HFMA2 R2, -RZ, RZ, 0, 0 ;  /* 0x00000000ff027431 */ /* 0x008fe200000001ff */
[----:B----4-:R-:W-:Y:S01]  /*5040*/  IADD3 R14, PT, PT, RZ, -R3, RZ ;  /* 0x80000003ff0e7210 */ /* 0x010fe20007ffe0ff */
[----:B0-----:R-:W-:Y:S02]  /*5050*/  IMAD.MOV.U32 R8, RZ, RZ, RZ ;  /* 0x000000ffff087224 */ /* 0x001fe400078e00ff */
[----:B-----5:R-:W-:-:S04]  /*5060*/  IMAD.MOV R11, RZ, RZ, -R9 ;  /* 0x000000ffff0b7224 */ /* 0x020fc800078e0a09 */
[----:B------:R-:W-:Y:S02]  /*5070*/  IMAD R5, R11, R0, RZ ;  /* 0x000000000b057224 */ /* 0x000fe400078e02ff */
[----:B------:R-:W-:Y:S02]  /*5080*/  IMAD.MOV.U32 R11, RZ, RZ, R14 ;  /* 0x000000ffff0b7224 */ /* 0x000fe400078e000e */
[----:B------:R-:W-:-:S04]  /*5090*/  IMAD.HI.U32 R5, R9, R5, R8 ;  /* 0x0000000509057227 */ /* 0x000fc800078e0008 */
[----:B------:R-:W-:Y:S02]  /*50a0*/  IMAD R9, R11, R4, RZ ;  /* 0x000000040b097224 */ /* 0x000fe400078e02ff */
[----:B------:R-:W-:-:S04]  /*50b0*/  IMAD.HI.U32 R5, R5, R7, RZ ;  /* 0x0000000705057227 */ /* 0x000fc800078e00ff */
[----:B------:R-:W-:-:S04]  /*50c0*/  IMAD.HI.U32 R9, R3, R9, R2 ;  /* 0x0000000903097227 */ /* 0x000fc800078e0002 */
[----:B------:R-:W-:Y:S02]  /*50d0*/  IMAD.MOV R5, RZ, RZ, -R5 ;  /* 0x000000ffff057224 */ /* 0x000fe400078e0a05 */
[----:B------:R-:W-:-:S04]  /*50e0*/  IMAD.HI.U32 R2, R9, UR9, RZ ;  /* 0x0000000909027c27 */ /* 0x000fc8000f8e00ff */
[----:B------:R-:W-:Y:S02]  /*50f0*/  IMAD R5, R0, R5, R7 ;  /* 0x0000000500057224 */ /* 0x000fe400078e0207 */
[----:B------:R-:W-:-:S03]  /*5100*/  IMAD.HI.U32 R9, R9, UR14, RZ ;  /* 0x0000000e09097c27 */ /* 0x000fc6000f8e00ff */
[----:B------:R-:W-:Y:S01]  /*5110*/  ISETP.GT.U32.AND P0, PT, R0, R5, PT ;  /* 0x000000050000720c */ /* 0x000fe20003f04070 */
[----:B------:R-:W-:Y:S01]  /*5120*/  IMAD.MOV R3, RZ, RZ, -R2 ;  /* 0x000000ffff037224 */ /* 0x000fe200078e0a02 */
[----:B------:R-:W-:-:S03]  /*5130*/  IADD3 R9, PT, PT, -R9, RZ, RZ ;  /* 0x000000ff09097210 */ /* 0x000fc60007ffe1ff */
[C---:B------:R-:W-:Y:S02]  /*5140*/  IMAD R3, R4.reuse, R3, UR9 ;  /* 0x0000000904037e24 */ /* 0x040fe4000f8e0203 */
[----:B------:R-:W-:-:S03]  /*5150*/  IMAD R9, R4, R9, UR14 ;  /* 0x0000000e04097e24 */ /* 0x000fc6000f8e0209 */
        /* <DEDUP_REMOVED lines=10> */
[----:B------:R-:W-:-:S03]  /*5200*/  ISETP.NE.AND P0, PT, R4, RZ, PT ;  /* 0x000000ff0400720c */ /* 0x000fc60003f05270 */
[----:B------:R-:W-:Y:S01]  /*5210*/  IMAD.MOV.U32 R0, RZ, RZ, R5 ;  /* 0x000000ffff007224 */ /* 0x000fe200078e0005 */
[----:B------:R-:W-:-:S03]  /*5220*/  LOP3.LUT R5, RZ, R4, RZ, 0x33, !PT ;  /* 0x00000004ff057212 */ /* 0x000fc600078e33ff */
[----:B------:R-:W-:Y:S02]  /*5230*/  @!P1 IMAD.MOV R0, RZ, RZ, -R0 ;  /* 0x000000ffff009224 */ /* 0x000fe400078e0a00 */
[----:B------:R-:W-:Y:S02]  /*5240*/  @P2 IADD3 R3, PT, PT, R3, -R4, RZ ;  /* 0x8000000403032210 */ /* 0x000fe40007ffe0ff */
[----:B------:R-:W-:Y:S02]  /*5250*/  @P4 IMAD.IADD R9, R9, 0x1, -R4 ;  /* 0x0000000109094824 */ /* 0x000fe400078e0a04 */
[C---:B------:R-:W-:Y:S02]  /*5260*/  SEL R2, R5.reuse, R3, !P3 ;  /* 0x0000000305027207 */ /* 0x040fe40005800000 */
[C---:B------:R-:W-:Y:S02]  /*5270*/  SEL R3, R5.reuse, R0, !P0 ;  /* 0x0000000005037207 */ /* 0x040fe40004000000 */
[----:B------:R-:W-:-:S03]  /*5280*/  SEL R5, R5, R9, !P3 ;  /* 0x0000000905057207 */ /* 0x000fc60005800000 */
[----:B------:R-:W-:-:S04]  /*5290*/  IMAD R3, R3, R4, R2 ;  /* 0x0000000403037224 */ /* 0x000fc800078e0202 */
[----:B------:R-:W-:-:S05]  /*52a0*/  IMAD R3, R3, R4, R5 ;  /* 0x0000000403037224 */ /* 0x000fca00078e0205 */
[----:B------:R-:W-:-:S04]  /*52b0*/  IADD3 R2, P0, PT, R3, UR10, RZ ;  /* 0x0000000a03027c10 */ /* 0x000fc8000ff1e0ff */
[----:B------:R-:W-:-:S05]  /*52c0*/  LEA.HI.X.SX32 R3, R3, UR11, 0x1, P0 ;  /* 0x0000000b03037c11 */ /* 0x000fca00080f0eff */
[----:B------:R-:W3:Y:S01]  /*52d0*/  LDG.E.U8 R2, desc[UR12][R2.64] ;  /* 0x0000000c02027981 */ /* 0x000ee2000c1e1100 */
[----:B------:R-:W3:Y:S03]  /*52e0*/  LDC R5, c[0x0][0x368] ;  /* 0x0000da00ff057b82 */ /* 0x000ee60000000800 */
[----:B---3--:R0:W-:Y:S02]  /*52f0*/  STS.U8 [R5+UR8+0x6f], R2 ;  /* 0x00006f0205007988 */ /* 0x0081e40008000008 */
.L_x_51:
[----:B------:R-:W-:Y:S05]  /*5300*/  BSYNC.RECONVERGENT B0 ;  /* 0x0000000000007941 */ /* 0x000fea0003800200 */
.L_x_50:
[----:B------:R-:W-:Y:S06]  /*5310*/  BAR.SYNC.DEFER_BLOCKING 0x0 ;  /* 0x0000000000007b1d */ /* 0x000fec0000010000 */
[----:B------:R-:W-:Y:S04]  /*5320*/  LDS.S8 R20, [R12+-0x64] ;  /* 0xffff9c000c147984 */ /* 0x000fe80000000200 */
[----:B0-----:R-:W-:Y:S04]  /*5330*/  LDS.S8 R21, [R12+-0x63] ;  /* 0xffff9d000c157984 */ /* 0x001fe80000000200 */
[----:B------:R-:W0:Y:S04]  /*5340*/  LDS.S8 R22, [R12+-0x62] ;  /* 0xffff9e000c167984 */ /* 0x000e280000000200 */
[----:B------:R-:W-:Y:S04]  /*5350*/  LDS.S8 R23, [R12+-0x5a] ;  /* 0xffffa6000c177984 */ /* 0x000fe80000000200 */
[----:B------:R-:W5:Y:S04]  /*5360*/  LDS.S8 R24, [R12+-0x59] ;  /* 0xffffa7000c187984 */ /* 0x000f680000000200 */
[----:B------:R-:W-:Y:S04]  /*5370*/  LDS.S8 R18, [R12+-0x58] ;  /* 0xffffa8000c127984 */ /* 0x000fe80000000200 */
[----:B-12---:R-:W1:Y:S04]  /*5380*/  LDS.S8 R19, [R12+-0x50] ;  /* 0xffffb0000c137984 */ /* 0x006e680000000200 */
[----:B------:R-:W-:Y:S04]  /*5390*/  LDS.S8 R10, [R12+-0x4f] ;  /* 0xffffb1000c0a7984 */ /* 0x000fe80000000200 */
[----:B------:R-:W2:Y:S04]  /*53a0*/  LDS.S8 R11, [R12+-0x4e] ;  /* 0xffffb2000c0b7984 */ /* 0x000ea80000000200 */
[----:B------:R-:W-:Y:S04]  /*53b0*/  LDS.S8 R14, [R12] ;  /* 0x000000000c0e7984 */ /* 0x000fe80000000200 */
[----:B------:R-:W2:Y:S04]  /*53c0*/  LDS.S8 R15, [R12+0x1] ;  /* 0x000001000c0f7984 */ /* 0x000ea80000000200 */
[----:B------:R-:W-:Y:S04]  /*53d0*/  LDS.S8 R16, [R12+0x2] ;  /* 0x000002000c107984 */ /* 0x000fe80000000200 */
[----:B---34-:R-:W3:Y:S01]  /*53e0*/  LDS.S8 R17, [R12+0xa] ;  /* 0x00000a000c117984 */ /* 0x018ee20000000200 */
[----:B0-----:R-:W-:-:S03]  /*53f0*/  IADD3 R22, PT, PT, R22, R20, R21 ;  /* 0x0000001416167210 */ /* 0x001fc60007ffe015 */
[----:B------:R-:W-:Y:S04]  /*5400*/  LDS.S8 R0, [R12+0xc] ;  /* 0x00000c000c007984 */ /* 0x000fe80000000200 */
[----:B------:R-:W0:Y:S01]  /*5410*/  LDS.S8 R3, [R12+0x14] ;  /* 0x000014000c037984 */ /* 0x000e220000000200 */
[----:B-----5:R-:W-:-:S03]  /*5420*/  IADD3 R24, PT, PT, R24, R22, R23 ;  /* 0x0000001618187210 */ /* 0x020fc60007ffe017 */
[----:B------:R-:W-:Y:S04]  /*5430*/  LDS.S8 R2, [R12+0x15] ;  /* 0x000015000c027984 */ /* 0x000fe80000000200 */
[----:B------:R-:W4:Y:S01]  /*5440*/  LDS.S8 R5, [R12+0x16] ;  /* 0x000016000c057984 */ /* 0x000f220000000200 */
[----:B-1----:R-:W-:-:S03]  /*5450*/  IADD3 R19, PT, PT, R19, R24, R18 ;  /* 0x0000001813137210 */ /* 0x002fc60007ffe012 */
[----:B------:R-:W-:Y:S04]  /*5460*/  LDS.S8 R4, [R12+0x64] ;  /* 0x000064000c047984 */ /* 0x000fe80000000200 */
[----:B------:R-:W1:Y:S01]  /*5470*/  LDS.S8 R7, [R12+0x65] ;  /* 0x000065000c077984 */ /* 0x000e620000000200 */
[----:B--2---:R-:W-:-:S03]  /*5480*/  IADD3 R10, PT, PT, R11, R19, R10 ;  /* 0x000000130b0a7210 */ /* 0x004fc60007ffe00a */
[----:B------:R-:W-:Y:S04]  /*5490*/  LDS.S8 R8, [R12+0x66] ;  /* 0x000066000c087984 */ /* 0x000fe80000000200 */
[----:B------:R-:W2:Y:S01]  /*54a0*/  LDS.S8 R9, [R12+0x6e] ;  /* 0x00006e000c097984 */ /* 0x000ea20000000200 */
[----:B------:R-:W-:-:S03]  /*54b0*/  IADD3 R10, PT, PT, R15, R10, R14 ;  /* 0x0000000a0f0a7210 */ /* 0x000fc60007ffe00e */
[----:B------:R-:W-:Y:S04]  /*54c0*/  LDS.S8 R21, [R12+0x6f] ;  /* 0x00006f000c157984 */ /* 0x000fe80000000200 */
[----:B------:R-:W5:Y:S01]  /*54d0*/  LDS.S8 R20, [R12+0x70] ;  /* 0x000070000c147984 */ /* 0x000f620000000200 */
[----:B---3--:R-:W-:-:S03]  /*54e0*/  IADD3 R16, PT, PT, R17, R10, R16 ;  /* 0x0000000a11107210 */ /* 0x008fc60007ffe010 */
[----:B------:R-:W-:Y:S04]  /*54f0*/  LDS.S8 R23, [R12+0x78] ;  /* 0x000078000c177984 */ /* 0x000fe80000000200 */
[----:B------:R-:W3:Y:S01]  /*5500*/  LDS.S8 R22, [R12+0x79] ;  /* 0x000079000c167984 */ /* 0x000ee20000000200 */
[----:B0-----:R-:W-:-:S03]  /*5510*/  IADD3 R0, PT, PT, R3, R16, R0 ;  /* 0x0000001003007210 */ /* 0x001fc60007ffe000 */
[----:B------:R-:W0:Y:S04]  /*5520*/  LDS.S8 R18, [R12+0x7a] ;  /* 0x00007a000c127984 */ /* 0x000e280000000200 */
[----:B------:R-:W0:Y:S01]  /*5530*/  LDS.U8 R10, [R12+0xb] ;  /* 0x00000b000c0a7984 */ /* 0x000e220000000000 */
[----:B----4-:R-:W-:-:S04]  /*5540*/  IADD3 R0, PT, PT, R5, R0, R2 ;  /* 0x0000000005007210 */ /* 0x010fc80007ffe002 */
[----:B-1----:R-:W-:-:S04]  /*5550*/  IADD3 R0, PT, PT, R7, R0, R4 ;  /* 0x0000000007007210 */ /* 0x002fc80007ffe004 */
[----:B--2---:R-:W-:-:S04]  /*5560*/  IADD3 R0, PT, PT, R9, R0, R8 ;  /* 0x0000000009007210 */ /* 0x004fc80007ffe008 */
[----:B-----5:R-:W-:-:S04]  /*5570*/  IADD3 R0, PT, PT, R20, R0, R21 ;  /* 0x0000000014007210 */ /* 0x020fc80007ffe015 */
[----:B---3--:R-:W-:-:S04]  /*5580*/  IADD3 R23, PT, PT, R22, R0, R23 ;  /* 0x0000000016177210 */ /* 0x008fc80007ffe017 */
[----:B0-----:R-:W-:-:S05]  /*5590*/  IADD3 R18, PT, PT, R23, R18, RZ ;  /* 0x0000001217127210 */ /* 0x001fca0007ffe0ff */
[----:B------:R-:W-:-:S05]  /*55a0*/  VIADD R0, R18, 0xfffffff8 ;  /* 0xfffffff812007836 */ /* 0x000fca0000000000 */
[----:B------:R-:W-:-:S04]  /*55b0*/  ISETP.GT.U32.AND P0, PT, R0, -0x4, PT ;  /* 0xfffffffc0000780c */ /* 0x000fc80003f04070 */
[----:B------:R-:W-:-:S13]  /*55c0*/  ISETP.EQ.OR P0, PT, R10, RZ, P0 ;  /* 0x000000ff0a00720c */ /* 0x000fda0000702670 */
[----:B------:R-:W0:Y:S02]  /*55d0*/  @!P0 LDC.64 R2, c[0x0][0x390] ;  /* 0x0000e400ff028b82 */ /* 0x000e240000000a00 */
[----:B0-----:R-:W-:-:S05]  /*55e0*/  @!P0 IADD3 R2, P1, PT, R13, R2, RZ ;  /* 0x000000020d028210 */ /* 0x001fca0007f3e0ff */
[----:B------:R-:W-:-:S05]  /*55f0*/  @!P0 IMAD.X R3, R6, 0x1, R3, P1 ;  /* 0x0000000106038824 */ /* 0x000fca00008e0603 */
[----:B------:R0:W-:Y:S01]  /*5600*/  @!P0 STG.E.U8 desc[UR12][R2.64], RZ ;  /* 0x000000ff02008986 */ /* 0x0001e2000c10110c */
[----:B------:R-:W-:Y:S05]  /*5610*/  @!P0 EXIT ;  /* 0x000000000000894d */ /* 0x000fea0003800000 */
[----:B------:R-:W-:Y:S02]  /*5620*/  ISETP.NE.AND P0, PT, R18, 0x6, PT ;  /* 0x000000061200780c */ /* 0x000fe40003f05270 */
[----:B------:R-:W-:Y:S02]  /*5630*/  MOV R0, 0x1 ;  /* 0x0000000100007802 */ /* 0x000fe40000000f00 */
[----:B------:R-:W-:-:S13]  /*5640*/  ISETP.NE.OR P0, PT, R10, RZ, P0 ;  /* 0x000000ff0a00720c */ /* 0x000fda0000705670 */
[----:B0-----:R-:W0:Y:S02]  /*5650*/  @!P0 LDC.64 R2, c[0x0][0x390] ;  /* 0x0000e400ff028b82 */ /* 0x001e240000000a00 */
[----:B0-----:R-:W-:-:S05]  /*5660*/  @!P0 IADD3 R2, P1, PT, R13, R2, RZ ;  /* 0x000000020d028210 */ /* 0x001fca0007f3e0ff */
[----:B------:R-:W-:-:S05]  /*5670*/  @!P0 IMAD.X R3, R6, 0x1, R3, P1 ;  /* 0x0000000106038824 */ /* 0x000fca00008e0603 */
[----:B------:R0:W-:Y:S01]  /*5680*/  @!P0 STG.E.U8 desc[UR12][R2.64], R0 ;  /* 0x0000000002008986 */ /* 0x0001e2000c10110c */
[----:B------:R-:W-:Y:S05]  /*5690*/  @!P0 EXIT ;  /* 0x000000000000894d */ /* 0x000fea0003800000 */
[----:B------:R-:W0:Y:S02]  /*56a0*/  LDCU.64 UR4, c[0x0][0x390] ;  /* 0x00007200ff0477ac */ /* 0x000e240008000a00 */
[----:B0-----:R-:W-:-:S04]  /*56b0*/  IADD3 R2, P0, PT, R13, UR4, RZ ;  /* 0x000000040d027c10 */ /* 0x001fc8000ff1e0ff */
[----:B------:R-:W-:-:S05]  /*56c0*/  IADD3.X R3, PT, PT, R6, UR5, RZ, P0, !PT ;  /* 0x0000000506037c10 */ /* 0x000fca00087fe4ff */
[----:B------:R-:W-:Y:S01]  /*56d0*/  STG.E.U8 desc[UR12][R2.64], R10 ;  /* 0x0000000a02007986 */ /* 0x000fe2000c10110c */
[----:B------:R-:W-:Y:S05]  /*56e0*/  EXIT ;  /* 0x000000000000794d */ /* 0x000fea0003800000 */
.L_x_52:
[----:B------:R-:W-:-:S00]  /*56f0*/  BRA `(.L_x_52) ;  /* 0xfffffffc00fc7947 */ /* 0x000fc0000383ffff */
[----:B------:R-:W-:-:S00]  /*5700*/  NOP ;  /* 0x0000000000007918 */ /* 0x000fc00000000000 */
[----:B------:R-:W-:-:S00]  /*5710*/  NOP ;  /* 0x0000000000007918 */ /* 0x000fc00000000000 */
[----:B------:R-:W-:-:S00]  /*5720*/  NOP ;  /* 0x0000000000007918 */ /* 0x000fc00000000000 */
[----:B------:R-:W-:-:S00]  /*5730*/  NOP ;  /* 0x0000000000007918 */ /* 0x000fc00000000000 */
[----:B------:R-:W-:-:S00]  /*5740*/  NOP ;  /* 0x0000000000007918 */ /* 0x000fc00000000000 */
[----:B------:R-:W-:-:S00]  /*5750*/  NOP ;  /* 0x0000000000007918 */ /* 0x000fc00000000000 */
[----:B------:R-:W-:-:S00]  /*5760*/  NOP ;  /* 0x0000000000007918 */ /* 0x000fc00000000000 */
[----:B------:R-:W-:-:S00]  /*5770*/  NOP ;  /* 0x0000000000007918 */ /* 0x000fc00000000000 */
.L_x_53:


//--------------------- .nv.shared._Z13life3d_kerneliPcS_ --------------------------
	.section	.nv.shared._Z13life3d_kerneliPcS_,"aw",@nobits
	.sectionflags	@""
.nv.shared._Z13life3d_kerneliPcS_:
	.zero		2024


//--------------------- .nv.shared.reserved.0     --------------------------
	.section	.nv.shared.reserved.0,"aw",@nobits
	.weak		__nv_reservedSMEM_offset_0_alias
	.size		__nv_reservedSMEM_offset_0_alias, 0, 64
	.other		__nv_reservedSMEM_offset_0_alias,@"STO_CUDA_RESERVED_SHARED STV_DEFAULT"
__nv_reservedSMEM_offset_0_alias:
	.zero		0
	.zero		64


//--------------------- .nv.constant0._Z13life3d_kerneliPcS_ --------------------------
	.section	.nv.constant0._Z13life3d_kerneliPcS_,"a",@progbits
	.sectionflags	@""
	.align	4
.nv.constant0._Z13life3d_kerneliPcS_:
	.zero		920


//--------------------- SYMBOLS --------------------------

	.type		.nv.reservedSmem.offset0,@object
	.size		.nv.reservedSmem.offset0,0x4
	.type		.nv.reservedSmem.cap,@object
	.size		.nv.reservedSmem.cap,0x4
